//
// Generated by NVIDIA NVVM Compiler
//
// Compiler Build ID: CL-36424714
// Cuda compilation tools, release 13.0, V13.0.88
// Based on NVVM 20.0.0
//

.version 9.0
.target sm_100
.address_size 64

.func  (.param .b64 func_retval0) __internal_accurate_pow
(
	.param .b64 __internal_accurate_pow_param_0
)
;

.func  (.param .align 16 .b8 func_retval0[12]) _Z19findNearestNeighborP4int3iiiS_(
	.param .b64 _Z19findNearestNeighborP4int3iiiS__param_0,
	.param .b32 _Z19findNearestNeighborP4int3iiiS__param_1,
	.param .b32 _Z19findNearestNeighborP4int3iiiS__param_2,
	.param .b32 _Z19findNearestNeighborP4int3iiiS__param_3,
	.param .align 16 .b8 _Z19findNearestNeighborP4int3iiiS__param_4[12]
)
{
	.reg .pred 	%p<93>;
	.reg .b32 	%r<150>;
	.reg .b64 	%rd<9>;
	.reg .b64 	%fd<143>;

	ld.param.u32 	%r59, [_Z19findNearestNeighborP4int3iiiS__param_4+8];
	ld.param.u64 	%rd2, [_Z19findNearestNeighborP4int3iiiS__param_0];
	ld.param.u32 	%r60, [_Z19findNearestNeighborP4int3iiiS__param_1];
	ld.param.u32 	%r61, [_Z19findNearestNeighborP4int3iiiS__param_2];
	ld.param.u32 	%r56, [_Z19findNearestNeighborP4int3iiiS__param_3];
	ld.param.v2.u32 	{%r57, %r58}, [_Z19findNearestNeighborP4int3iiiS__param_4];
	cvta.to.global.u64 	%rd3, %rd2;
	mul.wide.s32 	%rd4, %r61, 12;
	add.s64 	%rd1, %rd3, %rd4;
	ld.global.u32 	%r147, [%rd1];
	ld.global.u32 	%r148, [%rd1+4];
	ld.global.u32 	%r149, [%rd1+8];
	mul.hi.s32 	%r62, %r56, 1431655766;
	shr.u32 	%r63, %r62, 31;
	add.s32 	%r64, %r62, %r63;
	mul.lo.s32 	%r65, %r64, 3;
	sub.s32 	%r66, %r56, %r65;
	setp.eq.s32 	%p1, %r66, 0;
	setp.eq.s32 	%p2, %r66, 1;
	selp.b32 	%r67, %r148, %r149, %p2;
	selp.b32 	%r68, %r58, %r59, %p2;
	selp.b32 	%r7, %r147, %r67, %p1;
	selp.b32 	%r8, %r57, %r68, %p1;
	setp.ge.s32 	%p3, %r7, %r8;
	shl.b32 	%r9, %r61, 1;
	setp.ge.s32 	%p4, %r9, %r60;
	or.pred  	%p5, %p3, %p4;
	@%p5 bra 	$L__BB0_15;
	add.s64 	%rd8, %rd1, %rd4;
	ld.global.u32 	%r108, [%rd8];
	ld.global.u32 	%r109, [%rd8+4];
	ld.global.u32 	%r111, [%rd8+8];
	setp.eq.s32 	%p51, %r108, -1000000000;
	setp.eq.s32 	%p52, %r109, -1000000000;
	or.pred  	%p53, %p51, %p52;
	setp.eq.s32 	%p54, %r111, -1000000000;
	or.pred  	%p55, %p53, %p54;
	@%p55 bra 	$L__BB0_30;
	add.s32 	%r113, %r56, 1;
	{ // callseq 7, 0
	.param .b64 param0;
	st.param.b64 	[param0], %rd2;
	.param .b32 param1;
	st.param.b32 	[param1], %r60;
	.param .b32 param2;
	st.param.b32 	[param2], %r9;
	.param .b32 param3;
	st.param.b32 	[param3], %r113;
	.param .align 16 .b8 param4[12];
	st.param.v2.b32 	[param4], {%r57, %r58};
	st.param.b32 	[param4+8], %r59;
	.param .align 16 .b8 retval0[12];
	call.uni (retval0), 
	_Z19findNearestNeighborP4int3iiiS_, 
	(
	param0, 
	param1, 
	param2, 
	param3, 
	param4
	);
	ld.param.v2.b32 	{%r114, %r115}, [retval0];
	ld.param.b32 	%r116, [retval0+8];
	} // callseq 7
	sub.s32 	%r13, %r57, %r147;
	cvt.rn.f64.s32 	%fd89, %r13;
	{
	.reg .b32 %temp; 
	mov.b64 	{%temp, %r14}, %fd89;
	}
	mov.f64 	%fd90, 0d4000000000000000;
	{
	.reg .b32 %temp; 
	mov.b64 	{%temp, %r117}, %fd90;
	}
	and.b32  	%r16, %r117, 2146435072;
	setp.eq.s32 	%p56, %r16, 1062207488;
	abs.f64 	%fd91, %fd89;
	{ // callseq 8, 0
	.param .b64 param0;
	st.param.f64 	[param0], %fd91;
	.param .b64 retval0;
	call.uni (retval0), 
	__internal_accurate_pow, 
	(
	param0
	);
	ld.param.f64 	%fd92, [retval0];
	} // callseq 8
	setp.lt.s32 	%p57, %r14, 0;
	neg.f64 	%fd94, %fd92;
	selp.f64 	%fd95, %fd94, %fd92, %p56;
	selp.f64 	%fd131, %fd95, %fd92, %p57;
	setp.ne.s32 	%p58, %r13, 0;
	@%p58 bra 	$L__BB0_4;
	setp.eq.s32 	%p59, %r16, 1062207488;
	selp.b32 	%r118, %r14, 0, %p59;
	setp.lt.s32 	%p60, %r117, 0;
	or.b32  	%r119, %r118, 2146435072;
	selp.b32 	%r120, %r119, %r118, %p60;
	mov.b32 	%r121, 0;
	mov.b64 	%fd131, {%r121, %r120};
$L__BB0_4:
	setp.eq.s32 	%p61, %r16, 1062207488;
	setp.eq.s32 	%p62, %r13, 1;
	selp.f64 	%fd4, 0d3FF0000000000000, %fd131, %p62;
	sub.s32 	%r17, %r58, %r148;
	cvt.rn.f64.s32 	%fd96, %r17;
	{
	.reg .b32 %temp; 
	mov.b64 	{%temp, %r18}, %fd96;
	}
	abs.f64 	%fd97, %fd96;
	{ // callseq 9, 0
	.param .b64 param0;
	st.param.f64 	[param0], %fd97;
	.param .b64 retval0;
	call.uni (retval0), 
	__internal_accurate_pow, 
	(
	param0
	);
	ld.param.f64 	%fd98, [retval0];
	} // callseq 9
	setp.lt.s32 	%p63, %r18, 0;
	neg.f64 	%fd100, %fd98;
	selp.f64 	%fd101, %fd100, %fd98, %p61;
	selp.f64 	%fd132, %fd101, %fd98, %p63;
	setp.ne.s32 	%p64, %r17, 0;
	@%p64 bra 	$L__BB0_6;
	setp.eq.s32 	%p65, %r16, 1062207488;
	selp.b32 	%r123, %r18, 0, %p65;
	setp.lt.s32 	%p66, %r117, 0;
	or.b32  	%r124, %r123, 2146435072;
	selp.b32 	%r125, %r124, %r123, %p66;
	mov.b32 	%r126, 0;
	mov.b64 	%fd132, {%r126, %r125};
$L__BB0_6:
	setp.eq.s32 	%p67, %r16, 1062207488;
	setp.eq.s32 	%p68, %r17, 1;
	selp.f64 	%fd102, 0d3FF0000000000000, %fd132, %p68;
	add.f64 	%fd8, %fd4, %fd102;
	sub.s32 	%r19, %r59, %r149;
	cvt.rn.f64.s32 	%fd103, %r19;
	{
	.reg .b32 %temp; 
	mov.b64 	{%temp, %r20}, %fd103;
	}
	abs.f64 	%fd104, %fd103;
	{ // callseq 10, 0
	.param .b64 param0;
	st.param.f64 	[param0], %fd104;
	.param .b64 retval0;
	call.uni (retval0), 
	__internal_accurate_pow, 
	(
	param0
	);
	ld.param.f64 	%fd105, [retval0];
	} // callseq 10
	setp.lt.s32 	%p69, %r20, 0;
	neg.f64 	%fd107, %fd105;
	selp.f64 	%fd108, %fd107, %fd105, %p67;
	selp.f64 	%fd133, %fd108, %fd105, %p69;
	setp.ne.s32 	%p70, %r19, 0;
	@%p70 bra 	$L__BB0_8;
	setp.eq.s32 	%p71, %r16, 1062207488;
	selp.b32 	%r128, %r20, 0, %p71;
	setp.lt.s32 	%p72, %r117, 0;
	or.b32  	%r129, %r128, 2146435072;
	selp.b32 	%r130, %r129, %r128, %p72;
	mov.b32 	%r131, 0;
	mov.b64 	%fd133, {%r131, %r130};
$L__BB0_8:
	setp.eq.s32 	%p73, %r16, 1062207488;
	setp.eq.s32 	%p74, %r19, 1;
	selp.f64 	%fd109, 0d3FF0000000000000, %fd133, %p74;
	add.f64 	%fd12, %fd8, %fd109;
	sub.s32 	%r21, %r57, %r114;
	cvt.rn.f64.s32 	%fd110, %r21;
	{
	.reg .b32 %temp; 
	mov.b64 	{%temp, %r22}, %fd110;
	}
	abs.f64 	%fd111, %fd110;
	{ // callseq 11, 0
	.param .b64 param0;
	st.param.f64 	[param0], %fd111;
	.param .b64 retval0;
	call.uni (retval0), 
	__internal_accurate_pow, 
	(
	param0
	);
	ld.param.f64 	%fd112, [retval0];
	} // callseq 11
	setp.lt.s32 	%p75, %r22, 0;
	neg.f64 	%fd114, %fd112;
	selp.f64 	%fd115, %fd114, %fd112, %p73;
	selp.f64 	%fd134, %fd115, %fd112, %p75;
	setp.ne.s32 	%p76, %r21, 0;
	@%p76 bra 	$L__BB0_10;
	setp.eq.s32 	%p77, %r16, 1062207488;
	selp.b32 	%r133, %r22, 0, %p77;
	setp.lt.s32 	%p78, %r117, 0;
	or.b32  	%r134, %r133, 2146435072;
	selp.b32 	%r135, %r134, %r133, %p78;
	mov.b32 	%r136, 0;
	mov.b64 	%fd134, {%r136, %r135};
$L__BB0_10:
	setp.eq.s32 	%p79, %r16, 1062207488;
	setp.eq.s32 	%p80, %r21, 1;
	selp.f64 	%fd16, 0d3FF0000000000000, %fd134, %p80;
	sub.s32 	%r23, %r58, %r115;
	cvt.rn.f64.s32 	%fd116, %r23;
	{
	.reg .b32 %temp; 
	mov.b64 	{%temp, %r24}, %fd116;
	}
	abs.f64 	%fd117, %fd116;
	{ // callseq 12, 0
	.param .b64 param0;
	st.param.f64 	[param0], %fd117;
	.param .b64 retval0;
	call.uni (retval0), 
	__internal_accurate_pow, 
	(
	param0
	);
	ld.param.f64 	%fd118, [retval0];
	} // callseq 12
	setp.lt.s32 	%p81, %r24, 0;
	neg.f64 	%fd120, %fd118;
	selp.f64 	%fd121, %fd120, %fd118, %p79;
	selp.f64 	%fd135, %fd121, %fd118, %p81;
	setp.ne.s32 	%p82, %r23, 0;
	@%p82 bra 	$L__BB0_12;
	setp.eq.s32 	%p83, %r16, 1062207488;
	selp.b32 	%r138, %r24, 0, %p83;
	setp.lt.s32 	%p84, %r117, 0;
	or.b32  	%r139, %r138, 2146435072;
	selp.b32 	%r140, %r139, %r138, %p84;
	mov.b32 	%r141, 0;
	mov.b64 	%fd135, {%r141, %r140};
$L__BB0_12:
	setp.eq.s32 	%p85, %r16, 1062207488;
	setp.eq.s32 	%p86, %r23, 1;
	selp.f64 	%fd122, 0d3FF0000000000000, %fd135, %p86;
	add.f64 	%fd20, %fd16, %fd122;
	sub.s32 	%r25, %r59, %r116;
	cvt.rn.f64.s32 	%fd123, %r25;
	{
	.reg .b32 %temp; 
	mov.b64 	{%temp, %r26}, %fd123;
	}
	abs.f64 	%fd124, %fd123;
	{ // callseq 13, 0
	.param .b64 param0;
	st.param.f64 	[param0], %fd124;
	.param .b64 retval0;
	call.uni (retval0), 
	__internal_accurate_pow, 
	(
	param0
	);
	ld.param.f64 	%fd125, [retval0];
	} // callseq 13
	setp.lt.s32 	%p87, %r26, 0;
	neg.f64 	%fd127, %fd125;
	selp.f64 	%fd128, %fd127, %fd125, %p85;
	selp.f64 	%fd136, %fd128, %fd125, %p87;
	setp.ne.s32 	%p88, %r25, 0;
	@%p88 bra 	$L__BB0_14;
	setp.eq.s32 	%p89, %r16, 1062207488;
	selp.b32 	%r143, %r26, 0, %p89;
	setp.lt.s32 	%p90, %r117, 0;
	or.b32  	%r144, %r143, 2146435072;
	selp.b32 	%r145, %r144, %r143, %p90;
	mov.b32 	%r146, 0;
	mov.b64 	%fd136, {%r146, %r145};
$L__BB0_14:
	setp.eq.s32 	%p91, %r25, 1;
	selp.f64 	%fd129, 0d3FF0000000000000, %fd136, %p91;
	add.f64 	%fd130, %fd20, %fd129;
	setp.lt.f64 	%p92, %fd12, %fd130;
	selp.b32 	%r147, %r147, %r114, %p92;
	selp.b32 	%r148, %r148, %r115, %p92;
	selp.b32 	%r149, %r149, %r116, %p92;
	bra.uni 	$L__BB0_30;
$L__BB0_15:
	setp.le.s32 	%p6, %r7, %r8;
	add.s32 	%r30, %r9, 1;
	setp.ge.s32 	%p7, %r30, %r60;
	or.pred  	%p8, %p6, %p7;
	@%p8 bra 	$L__BB0_30;
	add.s64 	%rd6, %rd1, %rd4;
	ld.global.u32 	%r69, [%rd6+12];
	ld.global.u32 	%r70, [%rd6+16];
	ld.global.u32 	%r72, [%rd6+20];
	setp.eq.s32 	%p9, %r69, -1000000000;
	setp.eq.s32 	%p10, %r70, -1000000000;
	or.pred  	%p11, %p9, %p10;
	setp.eq.s32 	%p12, %r72, -1000000000;
	or.pred  	%p13, %p11, %p12;
	@%p13 bra 	$L__BB0_30;
	add.s32 	%r74, %r56, 1;
	{ // callseq 0, 0
	.param .b64 param0;
	st.param.b64 	[param0], %rd2;
	.param .b32 param1;
	st.param.b32 	[param1], %r60;
	.param .b32 param2;
	st.param.b32 	[param2], %r30;
	.param .b32 param3;
	st.param.b32 	[param3], %r74;
	.param .align 16 .b8 param4[12];
	st.param.v2.b32 	[param4], {%r57, %r58};
	st.param.b32 	[param4+8], %r59;
	.param .align 16 .b8 retval0[12];
	call.uni (retval0), 
	_Z19findNearestNeighborP4int3iiiS_, 
	(
	param0, 
	param1, 
	param2, 
	param3, 
	param4
	);
	ld.param.v2.b32 	{%r75, %r76}, [retval0];
	ld.param.b32 	%r77, [retval0+8];
	} // callseq 0
	sub.s32 	%r34, %r57, %r147;
	cvt.rn.f64.s32 	%fd47, %r34;
	{
	.reg .b32 %temp; 
	mov.b64 	{%temp, %r35}, %fd47;
	}
	mov.f64 	%fd48, 0d4000000000000000;
	{
	.reg .b32 %temp; 
	mov.b64 	{%temp, %r78}, %fd48;
	}
	and.b32  	%r37, %r78, 2146435072;
	setp.eq.s32 	%p14, %r37, 1062207488;
	abs.f64 	%fd49, %fd47;
	{ // callseq 1, 0
	.param .b64 param0;
	st.param.f64 	[param0], %fd49;
	.param .b64 retval0;
	call.uni (retval0), 
	__internal_accurate_pow, 
	(
	param0
	);
	ld.param.f64 	%fd50, [retval0];
	} // callseq 1
	setp.lt.s32 	%p15, %r35, 0;
	neg.f64 	%fd52, %fd50;
	selp.f64 	%fd53, %fd52, %fd50, %p14;
	selp.f64 	%fd137, %fd53, %fd50, %p15;
	setp.ne.s32 	%p16, %r34, 0;
	@%p16 bra 	$L__BB0_19;
	setp.eq.s32 	%p17, %r37, 1062207488;
	selp.b32 	%r79, %r35, 0, %p17;
	setp.lt.s32 	%p18, %r78, 0;
	or.b32  	%r80, %r79, 2146435072;
	selp.b32 	%r81, %r80, %r79, %p18;
	mov.b32 	%r82, 0;
	mov.b64 	%fd137, {%r82, %r81};
$L__BB0_19:
	setp.eq.s32 	%p19, %r37, 1062207488;
	setp.eq.s32 	%p20, %r34, 1;
	selp.f64 	%fd27, 0d3FF0000000000000, %fd137, %p20;
	sub.s32 	%r38, %r58, %r148;
	cvt.rn.f64.s32 	%fd54, %r38;
	{
	.reg .b32 %temp; 
	mov.b64 	{%temp, %r39}, %fd54;
	}
	abs.f64 	%fd55, %fd54;
	{ // callseq 2, 0
	.param .b64 param0;
	st.param.f64 	[param0], %fd55;
	.param .b64 retval0;
	call.uni (retval0), 
	__internal_accurate_pow, 
	(
	param0
	);
	ld.param.f64 	%fd56, [retval0];
	} // callseq 2
	setp.lt.s32 	%p21, %r39, 0;
	neg.f64 	%fd58, %fd56;
	selp.f64 	%fd59, %fd58, %fd56, %p19;
	selp.f64 	%fd138, %fd59, %fd56, %p21;
	setp.ne.s32 	%p22, %r38, 0;
	@%p22 bra 	$L__BB0_21;
	setp.eq.s32 	%p23, %r37, 1062207488;
	selp.b32 	%r84, %r39, 0, %p23;
	setp.lt.s32 	%p24, %r78, 0;
	or.b32  	%r85, %r84, 2146435072;
	selp.b32 	%r86, %r85, %r84, %p24;
	mov.b32 	%r87, 0;
	mov.b64 	%fd138, {%r87, %r86};
$L__BB0_21:
	setp.eq.s32 	%p25, %r37, 1062207488;
	setp.eq.s32 	%p26, %r38, 1;
	selp.f64 	%fd60, 0d3FF0000000000000, %fd138, %p26;
	add.f64 	%fd31, %fd27, %fd60;
	sub.s32 	%r40, %r59, %r149;
	cvt.rn.f64.s32 	%fd61, %r40;
	{
	.reg .b32 %temp; 
	mov.b64 	{%temp, %r41}, %fd61;
	}
	abs.f64 	%fd62, %fd61;
	{ // callseq 3, 0
	.param .b64 param0;
	st.param.f64 	[param0], %fd62;
	.param .b64 retval0;
	call.uni (retval0), 
	__internal_accurate_pow, 
	(
	param0
	);
	ld.param.f64 	%fd63, [retval0];
	} // callseq 3
	setp.lt.s32 	%p27, %r41, 0;
	neg.f64 	%fd65, %fd63;
	selp.f64 	%fd66, %fd65, %fd63, %p25;
	selp.f64 	%fd139, %fd66, %fd63, %p27;
	setp.ne.s32 	%p28, %r40, 0;
	@%p28 bra 	$L__BB0_23;
	setp.eq.s32 	%p29, %r37, 1062207488;
	selp.b32 	%r89, %r41, 0, %p29;
	setp.lt.s32 	%p30, %r78, 0;
	or.b32  	%r90, %r89, 2146435072;
	selp.b32 	%r91, %r90, %r89, %p30;
	mov.b32 	%r92, 0;
	mov.b64 	%fd139, {%r92, %r91};
$L__BB0_23:
	setp.eq.s32 	%p31, %r37, 1062207488;
	setp.eq.s32 	%p32, %r40, 1;
	selp.f64 	%fd67, 0d3FF0000000000000, %fd139, %p32;
	add.f64 	%fd35, %fd31, %fd67;
	sub.s32 	%r42, %r57, %r75;
	cvt.rn.f64.s32 	%fd68, %r42;
	{
	.reg .b32 %temp; 
	mov.b64 	{%temp, %r43}, %fd68;
	}
	abs.f64 	%fd69, %fd68;
	{ // callseq 4, 0
	.param .b64 param0;
	st.param.f64 	[param0], %fd69;
	.param .b64 retval0;
	call.uni (retval0), 
	__internal_accurate_pow, 
	(
	param0
	);
	ld.param.f64 	%fd70, [retval0];
	} // callseq 4
	setp.lt.s32 	%p33, %r43, 0;
	neg.f64 	%fd72, %fd70;
	selp.f64 	%fd73, %fd72, %fd70, %p31;
	selp.f64 	%fd140, %fd73, %fd70, %p33;
	setp.ne.s32 	%p34, %r42, 0;
	@%p34 bra 	$L__BB0_25;
	setp.eq.s32 	%p35, %r37, 1062207488;
	selp.b32 	%r94, %r43, 0, %p35;
	setp.lt.s32 	%p36, %r78, 0;
	or.b32  	%r95, %r94, 2146435072;
	selp.b32 	%r96, %r95, %r94, %p36;
	mov.b32 	%r97, 0;
	mov.b64 	%fd140, {%r97, %r96};
$L__BB0_25:
	setp.eq.s32 	%p37, %r37, 1062207488;
	setp.eq.s32 	%p38, %r42, 1;
	selp.f64 	%fd39, 0d3FF0000000000000, %fd140, %p38;
	sub.s32 	%r44, %r58, %r76;
	cvt.rn.f64.s32 	%fd74, %r44;
	{
	.reg .b32 %temp; 
	mov.b64 	{%temp, %r45}, %fd74;
	}
	abs.f64 	%fd75, %fd74;
	{ // callseq 5, 0
	.param .b64 param0;
	st.param.f64 	[param0], %fd75;
	.param .b64 retval0;
	call.uni (retval0), 
	__internal_accurate_pow, 
	(
	param0
	);
	ld.param.f64 	%fd76, [retval0];
	} // callseq 5
	setp.lt.s32 	%p39, %r45, 0;
	neg.f64 	%fd78, %fd76;
	selp.f64 	%fd79, %fd78, %fd76, %p37;
	selp.f64 	%fd141, %fd79, %fd76, %p39;
	setp.ne.s32 	%p40, %r44, 0;
	@%p40 bra 	$L__BB0_27;
	setp.eq.s32 	%p41, %r37, 1062207488;
	selp.b32 	%r99, %r45, 0, %p41;
	setp.lt.s32 	%p42, %r78, 0;
	or.b32  	%r100, %r99, 2146435072;
	selp.b32 	%r101, %r100, %r99, %p42;
	mov.b32 	%r102, 0;
	mov.b64 	%fd141, {%r102, %r101};
$L__BB0_27:
	setp.eq.s32 	%p43, %r37, 1062207488;
	setp.eq.s32 	%p44, %r44, 1;
	selp.f64 	%fd80, 0d3FF0000000000000, %fd141, %p44;
	add.f64 	%fd43, %fd39, %fd80;
	sub.s32 	%r46, %r59, %r77;
	cvt.rn.f64.s32 	%fd81, %r46;
	{
	.reg .b32 %temp; 
	mov.b64 	{%temp, %r47}, %fd81;
	}
	abs.f64 	%fd82, %fd81;
	{ // callseq 6, 0
	.param .b64 param0;
	st.param.f64 	[param0], %fd82;
	.param .b64 retval0;
	call.uni (retval0), 
	__internal_accurate_pow, 
	(
	param0
	);
	ld.param.f64 	%fd83, [retval0];
	} // callseq 6
	setp.lt.s32 	%p45, %r47, 0;
	neg.f64 	%fd85, %fd83;
	selp.f64 	%fd86, %fd85, %fd83, %p43;
	selp.f64 	%fd142, %fd86, %fd83, %p45;
	setp.ne.s32 	%p46, %r46, 0;
	@%p46 bra 	$L__BB0_29;
	setp.eq.s32 	%p47, %r37, 1062207488;
	selp.b32 	%r104, %r47, 0, %p47;
	setp.lt.s32 	%p48, %r78, 0;
	or.b32  	%r105, %r104, 2146435072;
	selp.b32 	%r106, %r105, %r104, %p48;
	mov.b32 	%r107, 0;
	mov.b64 	%fd142, {%r107, %r106};
$L__BB0_29:
	setp.eq.s32 	%p49, %r46, 1;
	selp.f64 	%fd87, 0d3FF0000000000000, %fd142, %p49;
	add.f64 	%fd88, %fd43, %fd87;
	setp.lt.f64 	%p50, %fd35, %fd88;
	selp.b32 	%r147, %r147, %r75, %p50;
	selp.b32 	%r148, %r148, %r76, %p50;
	selp.b32 	%r149, %r149, %r77, %p50;
$L__BB0_30:
	st.param.v2.b32 	[func_retval0], {%r147, %r148};
	st.param.b32 	[func_retval0+8], %r149;
	ret;

}
	// .globl	_Z18nearestNeighborGPUP4int3iS0_S0_i
.visible .entry _Z18nearestNeighborGPUP4int3iS0_S0_i(
	.param .u64 .ptr .align 1 _Z18nearestNeighborGPUP4int3iS0_S0_i_param_0,
	.param .u32 _Z18nearestNeighborGPUP4int3iS0_S0_i_param_1,
	.param .u64 .ptr .align 1 _Z18nearestNeighborGPUP4int3iS0_S0_i_param_2,
	.param .u64 .ptr .align 1 _Z18nearestNeighborGPUP4int3iS0_S0_i_param_3,
	.param .u32 _Z18nearestNeighborGPUP4int3iS0_S0_i_param_4
)
{
	.reg .pred 	%p<2>;
	.reg .b32 	%r<16>;
	.reg .b64 	%rd<9>;

	ld.param.u64 	%rd1, [_Z18nearestNeighborGPUP4int3iS0_S0_i_param_0];
	ld.param.u32 	%r2, [_Z18nearestNeighborGPUP4int3iS0_S0_i_param_1];
	ld.param.u64 	%rd2, [_Z18nearestNeighborGPUP4int3iS0_S0_i_param_2];
	ld.param.u64 	%rd3, [_Z18nearestNeighborGPUP4int3iS0_S0_i_param_3];
	ld.param.u32 	%r3, [_Z18nearestNeighborGPUP4int3iS0_S0_i_param_4];
	mov.u32 	%r4, %ctaid.x;
	mov.u32 	%r5, %ntid.x;
	mov.u32 	%r6, %tid.x;
	mad.lo.s32 	%r1, %r4, %r5, %r6;
	setp.ge.s32 	%p1, %r1, %r3;
	@%p1 bra 	$L__BB1_2;
	cvta.to.global.u64 	%rd4, %rd2;
	cvta.to.global.u64 	%rd5, %rd3;
	mul.wide.s32 	%rd6, %r1, 12;
	add.s64 	%rd7, %rd4, %rd6;
	ld.global.u32 	%r7, [%rd7];
	ld.global.u32 	%r8, [%rd7+4];
	ld.global.u32 	%r9, [%rd7+8];
	{ // callseq 14, 0
	.param .b64 param0;
	st.param.b64 	[param0], %rd1;
	.param .b32 param1;
	st.param.b32 	[param1], %r2;
	.param .b32 param2;
	st.param.b32 	[param2], 1;
	.param .b32 param3;
	st.param.b32 	[param3], 0;
	.param .align 16 .b8 param4[12];
	st.param.v2.b32 	[param4], {%r7, %r8};
	st.param.b32 	[param4+8], %r9;
	.param .align 16 .b8 retval0[12];
	call.uni (retval0), 
	_Z19findNearestNeighborP4int3iiiS_, 
	(
	param0, 
	param1, 
	param2, 
	param3, 
	param4
	);
	ld.param.v2.b32 	{%r10, %r11}, [retval0];
	ld.param.b32 	%r12, [retval0+8];
	} // callseq 14
	add.s64 	%rd8, %rd5, %rd6;
	st.global.u32 	[%rd8], %r10;
	st.global.u32 	[%rd8+4], %r11;
	st.global.u32 	[%rd8+8], %r12;
$L__BB1_2:
	ret;

}
.func  (.param .b64 func_retval0) __internal_accurate_pow(
	.param .b64 __internal_accurate_pow_param_0
)
{
	.reg .pred 	%p<8>;
	.reg .b32 	%r<49>;
	.reg .b32 	%f<3>;
	.reg .b64 	%fd<109>;

	ld.param.f64 	%fd10, [__internal_accurate_pow_param_0];
	{
	.reg .b32 %temp; 
	mov.b64 	{%temp, %r46}, %fd10;
	}
	{
	.reg .b32 %temp; 
	mov.b64 	{%r45, %temp}, %fd10;
	}
	shr.u32 	%r47, %r46, 20;
	setp.gt.u32 	%p1, %r46, 1048575;
	@%p1 bra 	$L__BB2_2;
	mul.f64 	%fd11, %fd10, 0d4350000000000000;
	{
	.reg .b32 %temp; 
	mov.b64 	{%temp, %r46}, %fd11;
	}
	{
	.reg .b32 %temp; 
	mov.b64 	{%r45, %temp}, %fd11;
	}
	shr.u32 	%r16, %r46, 20;
	add.s32 	%r47, %r16, -54;
$L__BB2_2:
	add.s32 	%r48, %r47, -1023;
	and.b32  	%r17, %r46, -2146435073;
	or.b32  	%r18, %r17, 1072693248;
	mov.b64 	%fd107, {%r45, %r18};
	setp.lt.u32 	%p2, %r18, 1073127583;
	@%p2 bra 	$L__BB2_4;
	{
	.reg .b32 %temp; 
	mov.b64 	{%r19, %temp}, %fd107;
	}
	{
	.reg .b32 %temp; 
	mov.b64 	{%temp, %r20}, %fd107;
	}
	add.s32 	%r21, %r20, -1048576;
	mov.b64 	%fd107, {%r19, %r21};
	add.s32 	%r48, %r47, -1022;
$L__BB2_4:
	add.f64 	%fd12, %fd107, 0dBFF0000000000000;
	add.f64 	%fd13, %fd107, 0d3FF0000000000000;
	rcp.approx.ftz.f64 	%fd14, %fd13;
	neg.f64 	%fd15, %fd13;
	fma.rn.f64 	%fd16, %fd15, %fd14, 0d3FF0000000000000;
	fma.rn.f64 	%fd17, %fd16, %fd16, %fd16;
	fma.rn.f64 	%fd18, %fd17, %fd14, %fd14;
	mul.f64 	%fd19, %fd12, %fd18;
	fma.rn.f64 	%fd20, %fd12, %fd18, %fd19;
	mul.f64 	%fd21, %fd20, %fd20;
	fma.rn.f64 	%fd22, %fd21, 0d3EB0F5FF7D2CAFE2, 0d3ED0F5D241AD3B5A;
	fma.rn.f64 	%fd23, %fd22, %fd21, 0d3EF3B20A75488A3F;
	fma.rn.f64 	%fd24, %fd23, %fd21, 0d3F1745CDE4FAECD5;
	fma.rn.f64 	%fd25, %fd24, %fd21, 0d3F3C71C7258A578B;
	fma.rn.f64 	%fd26, %fd25, %fd21, 0d3F6249249242B910;
	fma.rn.f64 	%fd27, %fd26, %fd21, 0d3F89999999999DFB;
	sub.f64 	%fd28, %fd12, %fd20;
	add.f64 	%fd29, %fd28, %fd28;
	neg.f64 	%fd30, %fd20;
	fma.rn.f64 	%fd31, %fd30, %fd12, %fd29;
	mul.f64 	%fd32, %fd18, %fd31;
	fma.rn.f64 	%fd33, %fd21, %fd27, 0d3FB5555555555555;
	mov.f64 	%fd34, 0d3FB5555555555555;
	sub.f64 	%fd35, %fd34, %fd33;
	fma.rn.f64 	%fd36, %fd21, %fd27, %fd35;
	add.f64 	%fd37, %fd36, 0dBC46A4CB00B9E7B0;
	add.f64 	%fd38, %fd33, %fd37;
	sub.f64 	%fd39, %fd33, %fd38;
	add.f64 	%fd40, %fd37, %fd39;
	mul.rn.f64 	%fd41, %fd20, %fd20;
	neg.f64 	%fd42, %fd41;
	fma.rn.f64 	%fd43, %fd20, %fd20, %fd42;
	{
	.reg .b32 %temp; 
	mov.b64 	{%r22, %temp}, %fd32;
	}
	{
	.reg .b32 %temp; 
	mov.b64 	{%temp, %r23}, %fd32;
	}
	add.s32 	%r24, %r23, 1048576;
	mov.b64 	%fd44, {%r22, %r24};
	fma.rn.f64 	%fd45, %fd20, %fd44, %fd43;
	mul.rn.f64 	%fd46, %fd41, %fd20;
	neg.f64 	%fd47, %fd46;
	fma.rn.f64 	%fd48, %fd41, %fd20, %fd47;
	fma.rn.f64 	%fd49, %fd41, %fd32, %fd48;
	fma.rn.f64 	%fd50, %fd45, %fd20, %fd49;
	mul.rn.f64 	%fd51, %fd38, %fd46;
	neg.f64 	%fd52, %fd51;
	fma.rn.f64 	%fd53, %fd38, %fd46, %fd52;
	fma.rn.f64 	%fd54, %fd38, %fd50, %fd53;
	fma.rn.f64 	%fd55, %fd40, %fd46, %fd54;
	add.f64 	%fd56, %fd51, %fd55;
	sub.f64 	%fd57, %fd51, %fd56;
	add.f64 	%fd58, %fd55, %fd57;
	add.f64 	%fd59, %fd20, %fd56;
	sub.f64 	%fd60, %fd20, %fd59;
	add.f64 	%fd61, %fd56, %fd60;
	add.f64 	%fd62, %fd58, %fd61;
	add.f64 	%fd63, %fd32, %fd62;
	add.f64 	%fd64, %fd59, %fd63;
	sub.f64 	%fd65, %fd59, %fd64;
	add.f64 	%fd66, %fd63, %fd65;
	xor.b32  	%r25, %r48, -2147483648;
	mov.b32 	%r26, 1127219200;
	mov.b64 	%fd67, {%r25, %r26};
	mov.b32 	%r27, -2147483648;
	mov.b64 	%fd68, {%r27, %r26};
	sub.f64 	%fd69, %fd67, %fd68;
	fma.rn.f64 	%fd70, %fd69, 0d3FE62E42FEFA39EF, %fd64;
	fma.rn.f64 	%fd71, %fd69, 0dBFE62E42FEFA39EF, %fd70;
	sub.f64 	%fd72, %fd71, %fd64;
	sub.f64 	%fd73, %fd66, %fd72;
	fma.rn.f64 	%fd74, %fd69, 0d3C7ABC9E3B39803F, %fd73;
	add.f64 	%fd75, %fd70, %fd74;
	sub.f64 	%fd76, %fd70, %fd75;
	add.f64 	%fd77, %fd74, %fd76;
	mov.f64 	%fd78, 0d4000000000000000;
	{
	.reg .b32 %temp; 
	mov.b64 	{%temp, %r28}, %fd78;
	}
	{
	.reg .b32 %temp; 
	mov.b64 	{%r29, %temp}, %fd78;
	}
	shl.b32 	%r30, %r28, 1;
	setp.gt.u32 	%p3, %r30, -33554433;
	and.b32  	%r31, %r28, -15728641;
	selp.b32 	%r32, %r31, %r28, %p3;
	mov.b64 	%fd79, {%r29, %r32};
	mul.rn.f64 	%fd80, %fd75, %fd79;
	neg.f64 	%fd81, %fd80;
	fma.rn.f64 	%fd82, %fd75, %fd79, %fd81;
	fma.rn.f64 	%fd83, %fd77, %fd79, %fd82;
	add.f64 	%fd4, %fd80, %fd83;
	sub.f64 	%fd84, %fd80, %fd4;
	add.f64 	%fd5, %fd83, %fd84;
	fma.rn.f64 	%fd85, %fd4, 0d3FF71547652B82FE, 0d4338000000000000;
	{
	.reg .b32 %temp; 
	mov.b64 	{%r13, %temp}, %fd85;
	}
	mov.f64 	%fd86, 0dC338000000000000;
	add.rn.f64 	%fd87, %fd85, %fd86;
	fma.rn.f64 	%fd88, %fd87, 0dBFE62E42FEFA39EF, %fd4;
	fma.rn.f64 	%fd89, %fd87, 0dBC7ABC9E3B39803F, %fd88;
	fma.rn.f64 	%fd90, %fd89, 0d3E5ADE1569CE2BDF, 0d3E928AF3FCA213EA;
	fma.rn.f64 	%fd91, %fd90, %fd89, 0d3EC71DEE62401315;
	fma.rn.f64 	%fd92, %fd91, %fd89, 0d3EFA01997C89EB71;
	fma.rn.f64 	%fd93, %fd92, %fd89, 0d3F2A01A014761F65;
	fma.rn.f64 	%fd94, %fd93, %fd89, 0d3F56C16C1852B7AF;
	fma.rn.f64 	%fd95, %fd94, %fd89, 0d3F81111111122322;
	fma.rn.f64 	%fd96, %fd95, %fd89, 0d3FA55555555502A1;
	fma.rn.f64 	%fd97, %fd96, %fd89, 0d3FC5555555555511;
	fma.rn.f64 	%fd98, %fd97, %fd89, 0d3FE000000000000B;
	fma.rn.f64 	%fd99, %fd98, %fd89, 0d3FF0000000000000;
	fma.rn.f64 	%fd100, %fd99, %fd89, 0d3FF0000000000000;
	{
	.reg .b32 %temp; 
	mov.b64 	{%r14, %temp}, %fd100;
	}
	{
	.reg .b32 %temp; 
	mov.b64 	{%temp, %r15}, %fd100;
	}
	shl.b32 	%r33, %r13, 20;
	add.s32 	%r34, %r33, %r15;
	mov.b64 	%fd108, {%r14, %r34};
	{
	.reg .b32 %temp; 
	mov.b64 	{%temp, %r35}, %fd4;
	}
	mov.b32 	%f2, %r35;
	abs.f32 	%f1, %f2;
	setp.lt.f32 	%p4, %f1, 0f4086232B;
	@%p4 bra 	$L__BB2_7;
	setp.lt.f64 	%p5, %fd4, 0d0000000000000000;
	add.f64 	%fd101, %fd4, 0d7FF0000000000000;
	selp.f64 	%fd108, 0d0000000000000000, %fd101, %p5;
	setp.geu.f32 	%p6, %f1, 0f40874800;
	@%p6 bra 	$L__BB2_7;
	shr.u32 	%r36, %r13, 31;
	add.s32 	%r37, %r13, %r36;
	shr.s32 	%r38, %r37, 1;
	shl.b32 	%r39, %r38, 20;
	add.s32 	%r40, %r15, %r39;
	mov.b64 	%fd102, {%r14, %r40};
	sub.s32 	%r41, %r13, %r38;
	shl.b32 	%r42, %r41, 20;
	add.s32 	%r43, %r42, 1072693248;
	mov.b32 	%r44, 0;
	mov.b64 	%fd103, {%r44, %r43};
	mul.f64 	%fd108, %fd103, %fd102;
$L__BB2_7:
	abs.f64 	%fd104, %fd108;
	setp.eq.f64 	%p7, %fd104, 0d7FF0000000000000;
	fma.rn.f64 	%fd105, %fd108, %fd5, %fd108;
	selp.f64 	%fd106, %fd108, %fd105, %p7;
	st.param.f64 	[func_retval0], %fd106;
	ret;

}


// ===== COMPILED SASS (sm_100) =====

	.target	sm_100

	.elftype	@"ET_EXEC"


//--------------------- .note.nv.tkinfo           --------------------------
	.section	.note.nv.tkinfo,"",@"SHT_NOTE"
	.sectionflags	@"SHF_NOTE_NV_TKINFO"
	.tkinfo
        /*0018*/ 	.word	0x00000002
        /*0030*/ 	.string	""
        /*0030*/ 	.string	"ptxas"
        /*0030*/ 	.string	"Cuda compilation tools, release 13.0, V13.0.88"
        /*0030*/ 	.string	"Build cuda_13.0.r13.0/compiler.36424714_0"
        /*0030*/ 	.string	"-arch sm_100 -m 64 "



//--------------------- .note.nv.cuinfo           --------------------------
	.section	.note.nv.cuinfo,"",@"SHT_NOTE"
	.sectionflags	@"SHF_NOTE_NV_CUINFO"
        /*0018*/ 	.short	0x0002
        /*001a*/ 	.short	0x0064
        /*001c*/ 	.short	0x0082
	.zero		2


//--------------------- .nv.info                  --------------------------
	.section	.nv.info,"",@"SHT_CUDA_INFO"
	.align	4


	//----- nvinfo : EIATTR_REGCOUNT
	.align		4
        /*0000*/ 	.byte	0x04, 0x2f
        /*0002*/ 	.short	(.L_1 - .L_0)
	.align		4
.L_0:
        /*0004*/ 	.word	index@(_Z18nearestNeighborGPUP4int3iS0_S0_i)
        /*0008*/ 	.word	0x00000028


	//----- nvinfo : EIATTR_FRAME_SIZE
	.align		4
.L_1:
        /*000c*/ 	.byte	0x04, 0x11
        /*000e*/ 	.short	(.L_3 - .L_2)
	.align		4
.L_2:
        /*0010*/ 	.word	index@($_Z18nearestNeighborGPUP4int3iS0_S0_i$__internal_accurate_pow)
        /*0014*/ 	.word	0x00000000


	//----- nvinfo : EIATTR_FRAME_SIZE
	.align		4
.L_3:
        /*0018*/ 	.byte	0x04, 0x11
        /*001a*/ 	.short	(.L_5 - .L_4)
	.align		4
.L_4:
        /*001c*/ 	.word	index@($_Z18nearestNeighborGPUP4int3iS0_S0_i$_Z19findNearestNeighborP4int3iiiS_)
        /*0020*/ 	.word	0x00000000


	//----- nvinfo : EIATTR_FRAME_SIZE
	.align		4
.L_5:
        /*0024*/ 	.byte	0x04, 0x11
        /*0026*/ 	.short	(.L_7 - .L_6)
	.align		4
.L_6:
        /*0028*/ 	.word	index@(_Z18nearestNeighborGPUP4int3iS0_S0_i)
        /*002c*/ 	.word	0x00000000


	//----- nvinfo : EIATTR_MIN_STACK_SIZE
	.align		4
.L_7:
        /*0030*/ 	.byte	0x04, 0x12
        /*0032*/ 	.short	(.L_9 - .L_8)
	.align		4
.L_8:
        /*0034*/ 	.word	index@(_Z18nearestNeighborGPUP4int3iS0_S0_i)
        /*0038*/ 	.word	0x00000000
.L_9:


//--------------------- .nv.compat                --------------------------
	.section	.nv.compat,"",@"SHT_CUDA_COMPAT_INFO"
	.align	4
        /*0000*/ 	.byte	0x02, 0x09, 0x00, 0x00, 0x02, 0x02, 0x01, 0x00, 0x02, 0x05, 0x05, 0x00, 0x03, 0x07, 0x01, 0x01
        /*0010*/ 	.byte	0x02, 0x03, 0x00, 0x00, 0x02, 0x06, 0x01, 0x00, 0x04, 0x0b, 0x08, 0x00, 0x01, 0x00, 0x00, 0x00
        /*0020*/ 	.byte	0x00, 0x00, 0x00, 0x00


//--------------------- .nv.info._Z18nearestNeighborGPUP4int3iS0_S0_i --------------------------
	.section	.nv.info._Z18nearestNeighborGPUP4int3iS0_S0_i,"",@"SHT_CUDA_INFO"
	.sectionflags	@""
	.align	4


	//----- nvinfo : EIATTR_CUDA_API_VERSION
	.align		4
        /*0000*/ 	.byte	0x04, 0x37
        /*0002*/ 	.short	(.L_11 - .L_10)
.L_10:
        /*0004*/ 	.word	0x00000082


	//----- nvinfo : EIATTR_KPARAM_INFO
	.align		4
.L_11:
        /*0008*/ 	.byte	0x04, 0x17
        /*000a*/ 	.short	(.L_13 - .L_12)
.L_12:
        /*000c*/ 	.word	0x00000000
        /*0010*/ 	.short	0x0004
        /*0012*/ 	.short	0x0020
        /*0014*/ 	.byte	0x00, 0xf0, 0x11, 0x00


	//----- nvinfo : EIATTR_KPARAM_INFO
	.align		4
.L_13:
        /*0018*/ 	.byte	0x04, 0x17
        /*001a*/ 	.short	(.L_15 - .L_14)
.L_14:
        /*001c*/ 	.word	0x00000000
        /*0020*/ 	.short	0x0003
        /*0022*/ 	.short	0x0018
        /*0024*/ 	.byte	0x00, 0xf5, 0x21, 0x00


	//----- nvinfo : EIATTR_KPARAM_INFO
	.align		4
.L_15:
        /*0028*/ 	.byte	0x04, 0x17
        /*002a*/ 	.short	(.L_17 - .L_16)
.L_16:
        /*002c*/ 	.word	0x00000000
        /*0030*/ 	.short	0x0002
        /*0032*/ 	.short	0x0010
        /*0034*/ 	.byte	0x00, 0xf5, 0x21, 0x00


	//----- nvinfo : EIATTR_KPARAM_INFO
	.align		4
.L_17:
        /*0038*/ 	.byte	0x04, 0x17
        /*003a*/ 	.short	(.L_19 - .L_18)
.L_18:
        /*003c*/ 	.word	0x00000000
        /*0040*/ 	.short	0x0001
        /*0042*/ 	.short	0x0008
        /*0044*/ 	.byte	0x00, 0xf0, 0x11, 0x00


	//----- nvinfo : EIATTR_KPARAM_INFO
	.align		4
.L_19:
        /*0048*/ 	.byte	0x04, 0x17
        /*004a*/ 	.short	(.L_21 - .L_20)
.L_20:
        /*004c*/ 	.word	0x00000000
        /*0050*/ 	.short	0x0000
        /*0052*/ 	.short	0x0000
        /*0054*/ 	.byte	0x00, 0xf5, 0x21, 0x00


	//----- nvinfo : EIATTR_SPARSE_MMA_MASK
	.align		4
.L_21:
        /*0058*/ 	.byte	0x03, 0x50
        /*005a*/ 	.short	0x0000


	//----- nvinfo : EIATTR_MAXREG_COUNT
	.align		4
        /*005c*/ 	.byte	0x03, 0x1b
        /*005e*/ 	.short	0x00ff


	//----- nvinfo : EIATTR_MERCURY_ISA_VERSION
	.align		4
        /*0060*/ 	.byte	0x03, 0x5f
        /*0062*/ 	.short	0x0101


	//----- nvinfo : EIATTR_VRC_CTA_INIT_COUNT
	.align		4
        /*0064*/ 	.byte	0x02, 0x4a
	.zero		1
	.zero		1


	//----- nvinfo : EIATTR_EXIT_INSTR_OFFSETS
	.align		4
        /*0068*/ 	.byte	0x04, 0x1c
        /*006a*/ 	.short	(.L_23 - .L_22)


	//   ....[0]....
.L_22:
        /*006c*/ 	.word	0x00000070


	//   ....[1]....
        /*0070*/ 	.word	0x000001d0


	//----- nvinfo : EIATTR_CRS_STACK_SIZE
	.align		4
.L_23:
        /*0074*/ 	.byte	0x04, 0x1e
        /*0076*/ 	.short	(.L_25 - .L_24)
.L_24:
        /*0078*/ 	.word	0x00000000


	//----- nvinfo : EIATTR_CBANK_PARAM_SIZE
	.align		4
.L_25:
        /*007c*/ 	.byte	0x03, 0x19
        /*007e*/ 	.short	0x0024


	//----- nvinfo : EIATTR_PARAM_CBANK
	.align		4
        /*0080*/ 	.byte	0x04, 0x0a
        /*0082*/ 	.short	(.L_27 - .L_26)
	.align		4
.L_26:
        /*0084*/ 	.word	index@(.nv.constant0._Z18nearestNeighborGPUP4int3iS0_S0_i)
        /*0088*/ 	.short	0x0380
        /*008a*/ 	.short	0x0024


	//----- nvinfo : EIATTR_SW_WAR
	.align		4
.L_27:
        /*008c*/ 	.byte	0x04, 0x36
        /*008e*/ 	.short	(.L_29 - .L_28)
.L_28:
        /*0090*/ 	.word	0x00000008
.L_29:


//--------------------- .nv.callgraph             --------------------------
	.section	.nv.callgraph,"",@"SHT_CUDA_CALLGRAPH"
	.align	4
	.sectionentsize	8
	.align		4
        /*0000*/ 	.word	0x00000000
	.align		4
        /*0004*/ 	.word	0xffffffff
	.align		4
        /*0008*/ 	.word	0x00000000
	.align		4
        /*000c*/ 	.word	0xfffffffe
	.align		4
        /*0010*/ 	.word	0x00000000
	.align		4
        /*0014*/ 	.word	0xfffffffd
	.align		4
        /*0018*/ 	.word	0x00000000
	.align		4
        /*001c*/ 	.word	0xfffffffc


//--------------------- .text._Z18nearestNeighborGPUP4int3iS0_S0_i --------------------------
	.section	.text._Z18nearestNeighborGPUP4int3iS0_S0_i,"ax",@progbits
	.align	128
        .global         _Z18nearestNeighborGPUP4int3iS0_S0_i
        .type           _Z18nearestNeighborGPUP4int3iS0_S0_i,@function
        .size           _Z18nearestNeighborGPUP4int3iS0_S0_i,(.L_x_7 - _Z18nearestNeighborGPUP4int3iS0_S0_i)
        .other          _Z18nearestNeighborGPUP4int3iS0_S0_i,@"STO_CUDA_ENTRY STV_DEFAULT"
_Z18nearestNeighborGPUP4int3iS0_S0_i:
.text._Z18nearestNeighborGPUP4int3iS0_S0_i:
[----:B------:R-:W0:Y:S01]  /*0000*/  LDC R1, c[0x0][0x37c] ;  /* 0x0000df00ff017b82 */ /* 0x000e220000000800 */
[----:B------:R-:W1:Y:S07]  /*0010*/  S2R R3, SR_TID.X ;  /* 0x0000000000037919 */ /* 0x000e6e0000002100 */
[----:B------:R-:W1:Y:S01]  /*0020*/  S2UR UR4, SR_CTAID.X ;  /* 0x00000000000479c3 */ /* 0x000e620000002500 */
[----:B------:R-:W2:Y:S07]  /*0030*/  LDCU UR5, c[0x0][0x3a0] ;  /* 0x00007400ff0577ac */ /* 0x000eae0008000800 */
[----:B------:R-:W1:Y:S02]  /*0040*/  LDC R2, c[0x0][0x360] ;  /* 0x0000d800ff027b82 */ /* 0x000e640000000800 */
[----:B-1----:R-:W-:-:S05]  /*0050*/  IMAD R2, R2, UR4, R3 ;  /* 0x0000000402027c24 */ /* 0x002fca000f8e0203 */
[----:B--2---:R-:W-:-:S13]  /*0060*/  ISETP.GE.AND P0, PT, R2, UR5, PT ;  /* 0x0000000502007c0c */ /* 0x004fda000bf06270 */
[----:B0-----:R-:W-:Y:S05]  /*0070*/  @P0 EXIT ;  /* 0x000000000000094d */ /* 0x001fea0003800000 */
[----:B------:R-:W0:Y:S01]  /*0080*/  LDC.64 R10, c[0x0][0x390] ;  /* 0x0000e400ff0a7b82 */ /* 0x000e220000000a00 */
[----:B------:R-:W1:Y:S01]  /*0090*/  LDCU.64 UR36, c[0x0][0x358] ;  /* 0x00006b00ff2477ac */ /* 0x000e620008000a00 */
[----:B------:R-:W2:Y:S01]  /*00a0*/  LDCU.64 UR4, c[0x0][0x380] ;  /* 0x00007000ff0477ac */ /* 0x000ea20008000a00 */
[----:B0-----:R-:W-:-:S05]  /*00b0*/  IMAD.WIDE R10, R2, 0xc, R10 ;  /* 0x0000000c020a7825 */ /* 0x001fca00078e020a */
[----:B-1----:R0:W5:Y:S04]  /*00c0*/  LDG.E R12, desc[UR36][R10.64] ;  /* 0x000000240a0c7981 */ /* 0x002168000c1e1900 */
[----:B------:R0:W5:Y:S04]  /*00d0*/  LDG.E R13, desc[UR36][R10.64+0x4] ;  /* 0x000004240a0d7981 */ /* 0x000168000c1e1900 */
[----:B------:R0:W5:Y:S01]  /*00e0*/  LDG.E R14, desc[UR36][R10.64+0x8] ;  /* 0x000008240a0e7981 */ /* 0x000162000c1e1900 */
[----:B------:R-:W1:Y:S01]  /*00f0*/  LDCU UR6, c[0x0][0x388] ;  /* 0x00007100ff0677ac */ /* 0x000e620008000800 */
[----:B--2---:R-:W-:Y:S01]  /*0100*/  IMAD.U32 R4, RZ, RZ, UR4 ;  /* 0x00000004ff047e24 */ /* 0x004fe2000f8e00ff */
[----:B------:R-:W-:Y:S01]  /*0110*/  MOV R20, 0x180 ;  /* 0x0000018000147802 */ /* 0x000fe20000000f00 */
[----:B------:R-:W-:-:S02]  /*0120*/  IMAD.U32 R5, RZ, RZ, UR5 ;  /* 0x00000005ff057e24 */ /* 0x000fc4000f8e00ff */
[----:B------:R-:W-:Y:S02]  /*0130*/  IMAD.MOV.U32 R7, RZ, RZ, 0x1 ;  /* 0x00000001ff077424 */ /* 0x000fe400078e00ff */
[----:B------:R-:W-:Y:S02]  /*0140*/  IMAD.MOV.U32 R8, RZ, RZ, RZ ;  /* 0x000000ffff087224 */ /* 0x000fe400078e00ff */
[----:B------:R-:W-:Y:S02]  /*0150*/  IMAD.MOV.U32 R21, RZ, RZ, 0x0 ;  /* 0x00000000ff157424 */ /* 0x000fe400078e00ff */
[----:B01----:R-:W-:-:S07]  /*0160*/  IMAD.U32 R6, RZ, RZ, UR6 ;  /* 0x00000006ff067e24 */ /* 0x003fce000f8e00ff */
[----:B-----5:R-:W-:Y:S05]  /*0170*/  CALL.REL.NOINC `($_Z18nearestNeighborGPUP4int3iS0_S0_i$_Z19findNearestNeighborP4int3iiiS_) ;  /* 0x0000000000187944 */ /* 0x020fea0003c00000 */
[----:B------:R-:W0:Y:S02]  /*0180*/  LDC.64 R8, c[0x0][0x398] ;  /* 0x0000e600ff087b82 */ /* 0x000e240000000a00 */
[----:B0-----:R-:W-:-:S05]  /*0190*/  IMAD.WIDE R2, R2, 0xc, R8 ;  /* 0x0000000c02027825 */ /* 0x001fca00078e0208 */
[----:B------:R-:W-:Y:S04]  /*01a0*/  STG.E desc[UR36][R2.64], R4 ;  /* 0x0000000402007986 */ /* 0x000fe8000c101924 */
[----:B------:R-:W-:Y:S04]  /*01b0*/  STG.E desc[UR36][R2.64+0x4], R5 ;  /* 0x0000040502007986 */ /* 0x000fe8000c101924 */
[----:B------:R-:W-:Y:S01]  /*01c0*/  STG.E desc[UR36][R2.64+0x8], R6 ;  /* 0x0000080602007986 */ /* 0x000fe2000c101924 */
[----:B------:R-:W-:Y:S05]  /*01d0*/  EXIT ;  /* 0x000000000000794d */ /* 0x000fea0003800000 */
        .type           $_Z18nearestNeighborGPUP4int3iS0_S0_i$_Z19findNearestNeighborP4int3iiiS_,@function
        .size           $_Z18nearestNeighborGPUP4int3iS0_S0_i$_Z19findNearestNeighborP4int3iiiS_,($_Z18nearestNeighborGPUP4int3iS0_S0_i$__internal_accurate_pow - $_Z18nearestNeighborGPUP4int3iS0_S0_i$_Z19findNearestNeighborP4int3iiiS_)
$_Z18nearestNeighborGPUP4int3iS0_S0_i$_Z19findNearestNeighborP4int3iiiS_:
[----:B------:R-:W-:-:S05]  /*01e0*/  VIADD R1, R1, 0xffffffb8 ;  /* 0xffffffb801017836 */ /* 0x000fca0000000000 */
[----:B------:R-:W-:Y:S04]  /*01f0*/  STL [R1+0x44], R37 ;  /* 0x0000442501007387 */ /* 0x000fe80000100800 */
        /* <DEDUP_REMOVED lines=12> */
[----:B------:R-:W-:Y:S04]  /*02c0*/  STL [R1], R2 ;  /* 0x0000000201007387 */ /* 0x000fe80000100800 */
[----:B------:R0:W-:Y:S04]  /*02d0*/  STL [R1+0x30], R27 ;  /* 0x0000301b01007387 */ /* 0x0001e80000100800 */
[----:B------:R1:W-:Y:S04]  /*02e0*/  STL [R1+0x10], R19 ;  /* 0x0000101301007387 */ /* 0x0003e80000100800 */
[----:B------:R2:W-:Y:S01]  /*02f0*/  STL [R1+0xc], R18 ;  /* 0x00000c1201007387 */ /* 0x0005e20000100800 */
[----:B0-----:R-:W0:Y:S05]  /*0300*/  BMOV.32.CLEAR R27, B6 ;  /* 0x00000000061b7355 */ /* 0x001e2a0000100000 */
[----:B------:R3:W-:Y:S01]  /*0310*/  STL [R1+0x8], R17 ;  /* 0x0000081101007387 */ /* 0x0007e20000100800 */
[----:B-1----:R-:W-:-:S02]  /*0320*/  IMAD.MOV.U32 R19, RZ, RZ, R12 ;  /* 0x000000ffff137224 */ /* 0x002fc400078e000c */
[----:B--2---:R-:W-:Y:S02]  /*0330*/  IMAD.MOV.U32 R18, RZ, RZ, R13 ;  /* 0x000000ffff127224 */ /* 0x004fe400078e000d */
[----:B---3--:R-:W-:Y:S01]  /*0340*/  IMAD.MOV.U32 R17, RZ, RZ, R14 ;  /* 0x000000ffff117224 */ /* 0x008fe200078e000e */
[----:B------:R-:W1:Y:S01]  /*0350*/  LDC.64 R12, c[0x0][0x358] ;  /* 0x0000d600ff0c7b82 */ /* 0x000e620000000a00 */
[----:B------:R-:W-:Y:S01]  /*0360*/  IMAD.WIDE R10, R7, 0xc, R4 ;  /* 0x0000000c070a7825 */ /* 0x000fe200078e0204 */
[C---:B-1----:R-:W-:Y:S02]  /*0370*/  R2UR UR6, R12.reuse ;  /* 0x000000000c0672ca */ /* 0x042fe400000e0000 */
[C---:B------:R-:W-:Y:S02]  /*0380*/  R2UR UR7, R13.reuse ;  /* 0x000000000d0772ca */ /* 0x040fe400000e0000 */
[----:B------:R-:W-:Y:S02]  /*0390*/  R2UR UR8, R12 ;  /* 0x000000000c0872ca */ /* 0x000fe400000e0000 */
[----:B------:R-:W-:-:S02]  /*03a0*/  R2UR UR9, R13 ;  /* 0x000000000d0972ca */ /* 0x000fc400000e0000 */
[----:B------:R-:W-:Y:S02]  /*03b0*/  R2UR UR4, R12 ;  /* 0x000000000c0472ca */ /* 0x000fe400000e0000 */
[----:B------:R-:W-:-:S05]  /*03c0*/  R2UR UR5, R13 ;  /* 0x000000000d0572ca */ /* 0x000fca00000e0000 */
[----:B------:R-:W2:Y:S04]  /*03d0*/  LDG.E R25, desc[UR6][R10.64+0x4] ;  /* 0x000004060a197981 */ /* 0x000ea8000c1e1900 */
[----:B------:R-:W2:Y:S04]  /*03e0*/  LDG.E R26, desc[UR8][R10.64+0x8] ;  /* 0x000008080a1a7981 */ /* 0x000ea8000c1e1900 */
[----:B------:R-:W3:Y:S01]  /*03f0*/  LDG.E R28, desc[UR4][R10.64] ;  /* 0x000000040a1c7981 */ /* 0x000ee2000c1e1900 */
[----:B------:R-:W-:Y:S01]  /*0400*/  IMAD.HI R0, R8, 0x55555556, RZ ;  /* 0x5555555608007827 */ /* 0x000fe200078e02ff */
[----:B------:R-:W-:Y:S04]  /*0410*/  BSSY.RECONVERGENT B6, `(.L_x_0) ;  /* 0x00000f0000067945 */ /* 0x000fe80003800200 */
[----:B------:R-:W-:-:S05]  /*0420*/  LEA.HI R3, R0, R0, RZ, 0x1 ;  /* 0x0000000000037211 */ /* 0x000fca00078f08ff */
[----:B------:R-:W-:-:S05]  /*0430*/  IMAD R3, R3, -0x3, R8 ;  /* 0xfffffffd03037824 */ /* 0x000fca00078e0208 */
[C---:B------:R-:W-:Y:S02]  /*0440*/  ISETP.NE.AND P0, PT, R3.reuse, 0x1, PT ;  /* 0x000000010300780c */ /* 0x040fe40003f05270 */
[----:B------:R-:W-:Y:S01]  /*0450*/  ISETP.NE.AND P1, PT, R3, RZ, PT ;  /* 0x000000ff0300720c */ /* 0x000fe20003f25270 */
[----:B------:R-:W-:Y:S01]  /*0460*/  IMAD.SHL.U32 R3, R7, 0x2, RZ ;  /* 0x0000000207037824 */ /* 0x000fe200078e00ff */
[----:B------:R-:W-:-:S04]  /*0470*/  SEL R0, R18, R17, !P0 ;  /* 0x0000001112007207 */ /* 0x000fc80004000000 */
[----:B------:R-:W-:Y:S02]  /*0480*/  SEL R0, R19, R0, !P1 ;  /* 0x0000000013007207 */ /* 0x000fe40004800000 */
[----:B--2---:R-:W-:Y:S02]  /*0490*/  SEL R9, R25, R26, !P0 ;  /* 0x0000001a19097207 */ /* 0x004fe40004000000 */
[----:B------:R-:W-:Y:S02]  /*04a0*/  ISETP.GE.AND P0, PT, R3, R6, PT ;  /* 0x000000060300720c */ /* 0x000fe40003f06270 */
[----:B---3--:R-:W-:-:S04]  /*04b0*/  SEL R9, R28, R9, !P1 ;  /* 0x000000091c097207 */ /* 0x008fc80004800000 */
[----:B------:R-:W-:-:S13]  /*04c0*/  ISETP.GE.OR P0, PT, R9, R0, P0 ;  /* 0x000000000900720c */ /* 0x000fda0000706670 */
[----:B0-----:R-:W-:Y:S05]  /*04d0*/  @P0 BRA `(.L_x_1) ;  /* 0x0000000400c00947 */ /* 0x001fea0003800000 */
[C---:B------:R-:W-:Y:S01]  /*04e0*/  R2UR UR6, R12.reuse ;  /* 0x000000000c0672ca */ /* 0x040fe200000e0000 */
[----:B------:R-:W-:Y:S01]  /*04f0*/  IMAD.WIDE R10, R7, 0xc, R10 ;  /* 0x0000000c070a7825 */ /* 0x000fe200078e020a */
[C---:B------:R-:W-:Y:S02]  /*0500*/  R2UR UR7, R13.reuse ;  /* 0x000000000d0772ca */ /* 0x040fe400000e0000 */
[C---:B------:R-:W-:Y:S02]  /*0510*/  R2UR UR4, R12.reuse ;  /* 0x000000000c0472ca */ /* 0x040fe400000e0000 */
[C---:B------:R-:W-:Y:S02]  /*0520*/  R2UR UR5, R13.reuse ;  /* 0x000000000d0572ca */ /* 0x040fe400000e0000 */
[----:B------:R-:W-:Y:S02]  /*0530*/  R2UR UR8, R12 ;  /* 0x000000000c0872ca */ /* 0x000fe400000e0000 */
[----:B------:R-:W-:-:S05]  /*0540*/  R2UR UR9, R13 ;  /* 0x000000000d0972ca */ /* 0x000fca00000e0000 */
[----:B------:R-:W2:Y:S04]  /*0550*/  LDG.E R7, desc[UR6][R10.64+0x4] ;  /* 0x000004060a077981 */ /* 0x000ea8000c1e1900 */
[----:B------:R-:W3:Y:S04]  /*0560*/  LDG.E R0, desc[UR4][R10.64] ;  /* 0x000000040a007981 */ /* 0x000ee8000c1e1900 */
[----:B------:R-:W4:Y:S01]  /*0570*/  LDG.E R2, desc[UR8][R10.64+0x8] ;  /* 0x000008080a027981 */ /* 0x000f22000c1e1900 */
[----:B--2---:R-:W-:-:S04]  /*0580*/  ISETP.NE.AND P0, PT, R7, -0x3b9aca00, PT ;  /* 0xc46536000700780c */ /* 0x004fc80003f05270 */
[----:B---3--:R-:W-:-:S04]  /*0590*/  ISETP.EQ.OR P0, PT, R0, -0x3b9aca00, !P0 ;  /* 0xc46536000000780c */ /* 0x008fc80004702670 */
[----:B----4-:R-:W-:-:S13]  /*05a0*/  ISETP.EQ.OR P0, PT, R2, -0x3b9aca00, P0 ;  /* 0xc46536000200780c */ /* 0x010fda0000702670 */
[----:B------:R-:W-:Y:S05]  /*05b0*/  @P0 BRA `(.L_x_2) ;  /* 0x0000000c00540947 */ /* 0x000fea0003800000 */
[----:B------:R-:W-:Y:S01]  /*05c0*/  VIADD R8, R8, 0x1 ;  /* 0x0000000108087836 */ /* 0x000fe20000000000 */
[----:B------:R-:W-:Y:S01]  /*05d0*/  MOV R20, 0x640 ;  /* 0x0000064000147802 */ /* 0x000fe20000000f00 */
[----:B------:R-:W-:Y:S02]  /*05e0*/  IMAD.MOV.U32 R7, RZ, RZ, R3 ;  /* 0x000000ffff077224 */ /* 0x000fe400078e0003 */
[----:B------:R-:W-:Y:S02]  /*05f0*/  IMAD.MOV.U32 R12, RZ, RZ, R19 ;  /* 0x000000ffff0c7224 */ /* 0x000fe400078e0013 */
[----:B------:R-:W-:Y:S02]  /*0600*/  IMAD.MOV.U32 R13, RZ, RZ, R18 ;  /* 0x000000ffff0d7224 */ /* 0x000fe400078e0012 */
[----:B------:R-:W-:Y:S02]  /*0610*/  IMAD.MOV.U32 R14, RZ, RZ, R17 ;  /* 0x000000ffff0e7224 */ /* 0x000fe400078e0011 */
[----:B------:R-:W-:-:S07]  /*0620*/  IMAD.MOV.U32 R21, RZ, RZ, 0x0 ;  /* 0x00000000ff157424 */ /* 0x000fce00078e00ff */
[----:B------:R-:W-:Y:S05]  /*0630*/  CALL.REL.NOINC `($_Z18nearestNeighborGPUP4int3iS0_S0_i$_Z19findNearestNeighborP4int3iiiS_) ;  /* 0xfffffff800e87944 */ /* 0x000fea0003c3ffff */
[----:B------:R-:W-:Y:S01]  /*0640*/  IMAD.IADD R2, R19, 0x1, -R28 ;  /* 0x0000000113027824 */ /* 0x000fe200078e0a1c */
[----:B------:R-:W-:Y:S01]  /*0650*/  MOV R20, 0x6f0 ;  /* 0x000006f000147802 */ /* 0x000fe20000000f00 */
[----:B------:R-:W-:Y:S02]  /*0660*/  IMAD.MOV.U32 R23, RZ, RZ, R4 ;  /* 0x000000ffff177224 */ /* 0x000fe400078e0004 */
[----:B------:R-:W0:Y:S01]  /*0670*/  I2F.F64 R8, R2 ;  /* 0x0000000200087312 */ /* 0x000e220000201c00 */
[----:B------:R-:W-:Y:S02]  /*0680*/  IMAD.MOV.U32 R22, RZ, RZ, R5 ;  /* 0x000000ffff167224 */ /* 0x000fe400078e0005 */
[----:B------:R-:W-:Y:S02]  /*0690*/  IMAD.MOV.U32 R16, RZ, RZ, R6 ;  /* 0x000000ffff107224 */ /* 0x000fe400078e0006 */
[----:B------:R-:W-:Y:S01]  /*06a0*/  IMAD.MOV.U32 R21, RZ, RZ, 0x0 ;  /* 0x00000000ff157424 */ /* 0x000fe200078e00ff */
[----:B0-----:R-:W-:-:S10]  /*06b0*/  DADD R8, -RZ, |R8| ;  /* 0x00000000ff087229 */ /* 0x001fd40000000508 */
[----:B------:R-:W-:Y:S02]  /*06c0*/  IMAD.MOV.U32 R4, RZ, RZ, R8 ;  /* 0x000000ffff047224 */ /* 0x000fe400078e0008 */
[----:B------:R-:W-:-:S07]  /*06d0*/  IMAD.MOV.U32 R5, RZ, RZ, R9 ;  /* 0x000000ffff057224 */ /* 0x000fce00078e0009 */
[----:B------:R-:W-:Y:S05]  /*06e0*/  CALL.REL.NOINC `($_Z18nearestNeighborGPUP4int3iS0_S0_i$__internal_accurate_pow) ;  /* 0x0000000c006c7944 */ /* 0x000fea0003c00000 */
[----:B------:R-:W-:Y:S01]  /*06f0*/  IMAD.IADD R24, R18, 0x1, -R25 ;  /* 0x0000000112187824 */ /* 0x000fe200078e0a19 */
[C---:B------:R-:W-:Y:S01]  /*0700*/  ISETP.NE.AND P0, PT, R2.reuse, RZ, PT ;  /* 0x000000ff0200720c */ /* 0x040fe20003f05270 */
[----:B------:R-:W-:Y:S01]  /*0710*/  IMAD.MOV.U32 R21, RZ, RZ, 0x0 ;  /* 0x00000000ff157424 */ /* 0x000fe200078e00ff */
[----:B------:R-:W-:Y:S01]  /*0720*/  ISETP.NE.AND P1, PT, R2, 0x1, PT ;  /* 0x000000010200780c */ /* 0x000fe20003f25270 */
[----:B------:R-:W0:Y:S01]  /*0730*/  I2F.F64 R6, R24 ;  /* 0x0000001800067312 */ /* 0x000e220000201c00 */
[----:B------:R-:W-:-:S09]  /*0740*/  MOV R20, 0x7c0 ;  /* 0x000007c000147802 */ /* 0x000fd20000000f00 */
[----:B------:R-:W-:Y:S01]  /*0750*/  @!P0 CS2R R4, SRZ ;  /* 0x0000000000048805 */ /* 0x000fe2000001ff00 */
[----:B0-----:R-:W-:-:S05]  /*0760*/  DADD R6, -RZ, |R6| ;  /* 0x00000000ff067229 */ /* 0x001fca0000000506 */
[----:B------:R-:W-:Y:S02]  /*0770*/  FSEL R30, R4, RZ, P1 ;  /* 0x000000ff041e7208 */ /* 0x000fe40000800000 */
[----:B------:R-:W-:-:S03]  /*0780*/  FSEL R31, R5, 1.875, P1 ;  /* 0x3ff00000051f7808 */ /* 0x000fc60000800000 */
        /* <DEDUP_REMOVED lines=12> */
[----:B------:R-:W-:-:S06]  /*0850*/  FSEL R5, R5, 1.875, P1 ;  /* 0x3ff0000005057808 */ /* 0x000fcc0000800000 */
[----:B------:R-:W-:Y:S01]  /*0860*/  DADD R30, R30, R4 ;  /* 0x000000001e1e7229 */ /* 0x000fe20000000004 */
[----:B------:R-:W-:Y:S02]  /*0870*/  IMAD.MOV.U32 R4, RZ, RZ, R6 ;  /* 0x000000ffff047224 */ /* 0x000fe400078e0006 */
[----:B------:R-:W-:-:S08]  /*0880*/  IMAD.MOV.U32 R5, RZ, RZ, R7 ;  /* 0x000000ffff057224 */ /* 0x000fd000078e0007 */
        /* <DEDUP_REMOVED lines=42> */
[C---:B------:R-:W-:Y:S02]  /*0b30*/  ISETP.NE.AND P0, PT, R17.reuse, RZ, PT ;  /* 0x000000ff1100720c */ /* 0x040fe40003f05270 */
[----:B------:R-:W-:-:S11]  /*0b40*/  ISETP.NE.AND P1, PT, R17, 0x1, PT ;  /* 0x000000011100780c */ /* 0x000fd60003f25270 */
[----:B------:R-:W-:-:S06]  /*0b50*/  @!P0 CS2R R4, SRZ ;  /* 0x0000000000048805 */ /* 0x000fcc000001ff00 */
[----:B------:R-:W-:Y:S02]  /*0b60*/  FSEL R2, R4, RZ, P1 ;  /* 0x000000ff04027208 */ /* 0x000fe40000800000 */
[----:B------:R-:W-:-:S06]  /*0b70*/  FSEL R3, R5, 1.875, P1 ;  /* 0x3ff0000005037808 */ /* 0x000fcc0000800000 */
[----:B------:R-:W-:-:S08]  /*0b80*/  DADD R36, R36, R2 ;  /* 0x0000000024247229 */ /* 0x000fd00000000002 */
[----:B------:R-:W-:-:S06]  /*0b90*/  DSETP.GEU.AND P0, PT, R30, R36, PT ;  /* 0x000000241e00722a */ /* 0x000fcc0003f0e000 */
[----:B------:R-:W-:Y:S02]  /*0ba0*/  SEL R28, R28, R23, !P0 ;  /* 0x000000171c1c7207 */ /* 0x000fe40004000000 */
[----:B------:R-:W-:Y:S02]  /*0bb0*/  SEL R25, R25, R22, !P0 ;  /* 0x0000001619197207 */ /* 0x000fe40004000000 */
[----:B------:R-:W-:Y:S01]  /*0bc0*/  SEL R26, R26, R16, !P0 ;  /* 0x000000101a1a7207 */ /* 0x000fe20004000000 */
[----:B------:R-:W-:Y:S06]  /*0bd0*/  BRA `(.L_x_2) ;  /* 0x0000000400cc7947 */ /* 0x000fec0003800000 */
.L_x_1:
[----:B------:R-:W-:-:S05]  /*0be0*/  VIADD R3, R3, 0x1 ;  /* 0x0000000103037836 */ /* 0x000fca0000000000 */
[----:B------:R-:W-:-:S04]  /*0bf0*/  ISETP.GE.AND P0, PT, R3, R6, PT ;  /* 0x000000060300720c */ /* 0x000fc80003f06270 */
[----:B------:R-:W-:-:S13]  /*0c00*/  ISETP.LE.OR P0, PT, R9, R0, P0 ;  /* 0x000000000900720c */ /* 0x000fda0000703670 */
[----:B------:R-:W-:Y:S05]  /*0c10*/  @P0 BRA `(.L_x_2) ;  /* 0x0000000400bc0947 */ /* 0x000fea0003800000 */
        /* <DEDUP_REMOVED lines=110> */
[----:B------:R-:W-:-:S07]  /*1300*/  SEL R26, R26, R22, !P0 ;  /* 0x000000161a1a7207 */ /* 0x000fce0004000000 */
.L_x_2:
[----:B------:R-:W-:Y:S05]  /*1310*/  BSYNC.RECONVERGENT B6 ;  /* 0x0000000000067941 */ /* 0x000fea0003800200 */
.L_x_0:
[----:B------:R-:W2:Y:S01]  /*1320*/  LDL R20, [R1+0x14] ;  /* 0x0000140001147983 */ /* 0x000ea20000100800 */
[----:B------:R0:W-:Y:S05]  /*1330*/  BMOV.32 B6, R27 ;  /* 0x0000001b06007356 */ /* 0x0001ea0000000000 */
[----:B------:R-:W2:Y:S01]  /*1340*/  LDL R21, [R1+0x18] ;  /* 0x0000180001157983 */ /* 0x000ea20000100800 */
[----:B------:R-:W-:Y:S02]  /*1350*/  IMAD.MOV.U32 R4, RZ, RZ, R28 ;  /* 0x000000ffff047224 */ /* 0x000fe400078e001c */
[----:B------:R-:W-:Y:S01]  /*1360*/  IMAD.MOV.U32 R5, RZ, RZ, R25 ;  /* 0x000000ffff057224 */ /* 0x000fe200078e0019 */
[----:B------:R-:W2:Y:S01]  /*1370*/  LDL R2, [R1] ;  /* 0x0000000001027983 */ /* 0x000ea20000100800 */
[----:B------:R-:W-:-:S03]  /*1380*/  IMAD.MOV.U32 R6, RZ, RZ, R26 ;  /* 0x000000ffff067224 */ /* 0x000fc600078e001a */
[----:B------:R-:W2:Y:S04]  /*1390*/  LDL R16, [R1+0x4] ;  /* 0x0000040001107983 */ /* 0x000ea80000100800 */
        /* <DEDUP_REMOVED lines=8> */
[----:B0-----:R-:W2:Y:S04]  /*1420*/  LDL R27, [R1+0x30] ;  /* 0x00003000011b7983 */ /* 0x001ea80000100800 */
[----:B------:R-:W2:Y:S04]  /*1430*/  LDL R28, [R1+0x34] ;  /* 0x00003400011c7983 */ /* 0x000ea80000100800 */
[----:B------:R-:W2:Y:S04]  /*1440*/  LDL R30, [R1+0x38] ;  /* 0x00003800011e7983 */ /* 0x000ea80000100800 */
[----:B------:R-:W2:Y:S04]  /*1450*/  LDL R31, [R1+0x3c] ;  /* 0x00003c00011f7983 */ /* 0x000ea80000100800 */
[----:B------:R-:W2:Y:S04]  /*1460*/  LDL R36, [R1+0x40] ;  /* 0x0000400001247983 */ /* 0x000ea80000100800 */
[----:B------:R0:W2:Y:S02]  /*1470*/  LDL R37, [R1+0x44] ;  /* 0x0000440001257983 */ /* 0x0000a40000100800 */
[----:B0-----:R-:W-:Y:S01]  /*1480*/  VIADD R1, R1, 0x48 ;  /* 0x0000004801017836 */ /* 0x001fe20000000000 */
[----:B--2---:R-:W-:Y:S06]  /*1490*/  RET.REL.NODEC R20 `(_Z18nearestNeighborGPUP4int3iS0_S0_i) ;  /* 0xffffffe814d87950 */ /* 0x004fec0003c3ffff */
        .type           $_Z18nearestNeighborGPUP4int3iS0_S0_i$__internal_accurate_pow,@function
        .size           $_Z18nearestNeighborGPUP4int3iS0_S0_i$__internal_accurate_pow,(.L_x_7 - $_Z18nearestNeighborGPUP4int3iS0_S0_i$__internal_accurate_pow)
$_Z18nearestNeighborGPUP4int3iS0_S0_i$__internal_accurate_pow:
[----:B------:R-:W-:Y:S02]  /*14a0*/  VIADD R1, R1, 0xffffffd0 ;  /* 0xffffffd001017836 */ /* 0x000fe40000000000 */
[----:B------:R-:W-:-:S03]  /*14b0*/  IMAD.MOV.U32 R3, RZ, RZ, R5 ;  /* 0x000000ffff037224 */ /* 0x000fc600078e0005 */
        /* <DEDUP_REMOVED lines=10> */
[----:B------:R0:W-:Y:S02]  /*1560*/  STL [R1], R2 ;  /* 0x0000000201007387 */ /* 0x0001e40000100800 */
[----:B0-----:R-:W-:Y:S01]  /*1570*/  IMAD.MOV.U32 R2, RZ, RZ, R4 ;  /* 0x000000ffff027224 */ /* 0x001fe200078e0004 */
[----:B------:R-:W-:Y:S01]  /*1580*/  ISETP.GT.U32.AND P0, PT, R3, 0xfffff, PT ;  /* 0x000fffff0300780c */ /* 0x000fe20003f04070 */
[----:B------:R-:W-:Y:S01]  /*1590*/  IMAD.MOV.U32 R0, RZ, RZ, R3 ;  /* 0x000000ffff007224 */ /* 0x000fe200078e0003 */
[----:B------:R-:W-:Y:S01]  /*15a0*/  UMOV UR4, 0x7d2cafe2 ;  /* 0x7d2cafe200047882 */ /* 0x000fe20000000000 */
[----:B------:R-:W-:Y:S01]  /*15b0*/  IMAD.MOV.U32 R10, RZ, RZ, RZ ;  /* 0x000000ffff0a7224 */ /* 0x000fe200078e00ff */
[----:B------:R-:W-:Y:S01]  /*15c0*/  UMOV UR5, 0x3eb0f5ff ;  /* 0x3eb0f5ff00057882 */ /* 0x000fe20000000000 */
[----:B------:R-:W-:Y:S01]  /*15d0*/  IMAD.MOV.U32 R14, RZ, RZ, 0x41ad3b5a ;  /* 0x41ad3b5aff0e7424 */ /* 0x000fe200078e00ff */
[----:B------:R-:W-:Y:S01]  /*15e0*/  UMOV UR6, 0x3b39803f ;  /* 0x3b39803f00067882 */ /* 0x000fe20000000000 */
[----:B------:R-:W-:Y:S01]  /*15f0*/  IMAD.MOV.U32 R15, RZ, RZ, 0x3ed0f5d2 ;  /* 0x3ed0f5d2ff0f7424 */ /* 0x000fe200078e00ff */
[----:B------:R-:W-:Y:S01]  /*1600*/  UMOV UR7, 0x3c7abc9e ;  /* 0x3c7abc9e00077882 */ /* 0x000fe20000000000 */
[----:B------:R-:W-:Y:S04]  /*1610*/  BSSY.RECONVERGENT B0, `(.L_x_3) ;  /* 0x000009b000007945 */ /* 0x000fe80003800200 */
[----:B------:R-:W-:-:S10]  /*1620*/  @!P0 DMUL R22, R2, 1.80143985094819840000e+16 ;  /* 0x4350000002168828 */ /* 0x000fd40000000000 */
[----:B------:R-:W-:Y:S02]  /*1630*/  @!P0 IMAD.MOV.U32 R0, RZ, RZ, R23 ;  /* 0x000000ffff008224 */ /* 0x000fe400078e0017 */
[----:B------:R-:W-:-:S03]  /*1640*/  @!P0 IMAD.MOV.U32 R2, RZ, RZ, R22 ;  /* 0x000000ffff028224 */ /* 0x000fc600078e0016 */
[----:B------:R-:W-:Y:S01]  /*1650*/  LOP3.LUT R0, R0, 0x800fffff, RZ, 0xc0, !PT ;  /* 0x800fffff00007812 */ /* 0x000fe200078ec0ff */
[----:B------:R-:W-:Y:S01]  /*1660*/  IMAD.MOV.U32 R4, RZ, RZ, R2 ;  /* 0x000000ffff047224 */ /* 0x000fe200078e0002 */
[----:B------:R-:W-:Y:S02]  /*1670*/  SHF.R.U32.HI R2, RZ, 0x14, R3 ;  /* 0x00000014ff027819 */ /* 0x000fe40000011603 */
[----:B------:R-:W-:Y:S02]  /*1680*/  LOP3.LUT R5, R0, 0x3ff00000, RZ, 0xfc, !PT ;  /* 0x3ff0000000057812 */ /* 0x000fe400078efcff */
[----:B------:R-:W-:Y:S02]  /*1690*/  @!P0 LEA.HI R2, R23, 0xffffffca, RZ, 0xc ;  /* 0xffffffca17028811 */ /* 0x000fe400078f60ff */
[----:B------:R-:W-:-:S03]  /*16a0*/  ISETP.GE.U32.AND P1, PT, R5, 0x3ff6a09f, PT ;  /* 0x3ff6a09f0500780c */ /* 0x000fc60003f26070 */
[----:B------:R-:W-:-:S10]  /*16b0*/  VIADD R3, R2, 0xfffffc01 ;  /* 0xfffffc0102037836 */ /* 0x000fd40000000000 */
[----:B------:R-:W-:Y:S02]  /*16c0*/  @P1 VIADD R7, R5, 0xfff00000 ;  /* 0xfff0000005071836 */ /* 0x000fe40000000000 */
[----:B------:R-:W-:Y:S02]  /*16d0*/  @P1 VIADD R3, R2, 0xfffffc02 ;  /* 0xfffffc0202031836 */ /* 0x000fe40000000000 */
[----:B------:R-:W-:-:S03]  /*16e0*/  @P1 IMAD.MOV.U32 R5, RZ, RZ, R7 ;  /* 0x000000ffff051224 */ /* 0x000fc600078e0007 */
[----:B------:R-:W-:Y:S01]  /*16f0*/  LOP3.LUT R2, R3, 0x80000000, RZ, 0x3c, !PT ;  /* 0x8000000003027812 */ /* 0x000fe200078e3cff */
[----:B------:R-:W-:Y:S02]  /*1700*/  IMAD.MOV.U32 R3, RZ, RZ, 0x43300000 ;  /* 0x43300000ff037424 */ /* 0x000fe400078e00ff */
[----:B------:R-:W-:-:S06]  /*1710*/  DADD R8, R4, 1 ;  /* 0x3ff0000004087429 */ /* 0x000fcc0000000000 */
[----:B------:R-:W0:Y:S02]  /*1720*/  MUFU.RCP64H R11, R9 ;  /* 0x00000009000b7308 */ /* 0x000e240000001800 */
[----:B0-----:R-:W-:-:S08]  /*1730*/  DFMA R6, -R8, R10, 1 ;  /* 0x3ff000000806742b */ /* 0x001fd0000000010a */
[----:B------:R-:W-:Y:S02]  /*1740*/  DFMA R12, R6, R6, R6 ;  /* 0x00000006060c722b */ /* 0x000fe40000000006 */
[----:B------:R-:W-:-:S06]  /*1750*/  DADD R6, R4, -1 ;  /* 0xbff0000004067429 */ /* 0x000fcc0000000000 */
[----:B------:R-:W-:-:S08]  /*1760*/  DFMA R12, R10, R12, R10 ;  /* 0x0000000c0a0c722b */ /* 0x000fd0000000000a */
[----:B------:R-:W-:-:S08]  /*1770*/  DMUL R4, R6, R12 ;  /* 0x0000000c06047228 */ /* 0x000fd00000000000 */
[----:B------:R-:W-:-:S08]  /*1780*/  DFMA R4, R6, R12, R4 ;  /* 0x0000000c0604722b */ /* 0x000fd00000000004 */
[CC--:B------:R-:W-:Y:S02]  /*1790*/  DMUL R10, R4.reuse, R4.reuse ;  /* 0x00000004040a7228 */ /* 0x0c0fe40000000000 */
[----:B------:R-:W-:-:S06]  /*17a0*/  DMUL R24, R4, R4 ;  /* 0x0000000404187228 */ /* 0x000fcc0000000000 */
[----:B------:R-:W-:Y:S01]  /*17b0*/  DFMA R8, R10, UR4, R14 ;  /* 0x000000040a087c2b */ /* 0x000fe2000800000e */
[----:B------:R-:W-:Y:S01]  /*17c0*/  UMOV UR4, 0x75488a3f ;  /* 0x75488a3f00047882 */ /* 0x000fe20000000000 */
[----:B------:R-:W-:Y:S01]  /*17d0*/  UMOV UR5, 0x3ef3b20a ;  /* 0x3ef3b20a00057882 */ /* 0x000fe20000000000 */
[----:B------:R-:W-:-:S05]  /*17e0*/  DADD R14, R6, -R4 ;  /* 0x00000000060e7229 */ /* 0x000fca0000000804 */
[----:B------:R-:W-:Y:S01]  /*17f0*/  DFMA R8, R10, R8, UR4 ;  /* 0x000000040a087e2b */ /* 0x000fe20008000008 */
[----:B------:R-:W-:Y:S01]  /*1800*/  UMOV UR4, 0xe4faecd5 ;  /* 0xe4faecd500047882 */ /* 0x000fe20000000000 */
[----:B------:R-:W-:Y:S01]  /*1810*/  UMOV UR5, 0x3f1745cd ;  /* 0x3f1745cd00057882 */ /* 0x000fe20000000000 */
[----:B------:R-:W-:-:S05]  /*1820*/  DADD R14, R14, R14 ;  /* 0x000000000e0e7229 */ /* 0x000fca000000000e */
[----:B------:R-:W-:Y:S01]  /*1830*/  DFMA R8, R10, R8, UR4 ;  /* 0x000000040a087e2b */ /* 0x000fe20008000008 */
[----:B------:R-:W-:Y:S01]  /*1840*/  UMOV UR4, 0x258a578b ;  /* 0x258a578b00047882 */ /* 0x000fe20000000000 */
[----:B------:R-:W-:Y:S01]  /*1850*/  UMOV UR5, 0x3f3c71c7 ;  /* 0x3f3c71c700057882 */ /* 0x000fe20000000000 */
[----:B------:R-:W-:Y:S02]  /*1860*/  DFMA R6, R6, -R4, R14 ;  /* 0x800000040606722b */ /* 0x000fe4000000000e */
[----:B------:R-:W-:-:S03]  /*1870*/  DMUL R14, R4, R24 ;  /* 0x00000018040e7228 */ /* 0x000fc60000000000 */
[----:B------:R-:W-:Y:S01]  /*1880*/  DFMA R8, R10, R8, UR4 ;  /* 0x000000040a087e2b */ /* 0x000fe20008000008 */
[----:B------:R-:W-:Y:S01]  /*1890*/  UMOV UR4, 0x9242b910 ;  /* 0x9242b91000047882 */ /* 0x000fe20000000000 */
[----:B------:R-:W-:Y:S01]  /*18a0*/  UMOV UR5, 0x3f624924 ;  /* 0x3f62492400057882 */ /* 0x000fe20000000000 */
[----:B------:R-:W-:Y:S02]  /*18b0*/  DMUL R6, R12, R6 ;  /* 0x000000060c067228 */ /* 0x000fe40000000000 */
[----:B------:R-:W-:-:S03]  /*18c0*/  DFMA R26, R4, R24, -R14 ;  /* 0x00000018041a722b */ /* 0x000fc6000000080e */
[----:B------:R-:W-:Y:S01]  /*18d0*/  DFMA R8, R10, R8, UR4 ;  /* 0x000000040a087e2b */ /* 0x000fe20008000008 */
[----:B------:R-:W-:Y:S01]  /*18e0*/  UMOV UR4, 0x99999dfb ;  /* 0x99999dfb00047882 */ /* 0x000fe20000000000 */
[----:B------:R-:W-:-:S03]  /*18f0*/  UMOV UR5, 0x3f899999 ;  /* 0x3f89999900057882 */ /* 0x000fc60000000000 */
[----:B------:R-:W-:Y:S01]  /*1900*/  VIADD R13, R7, 0x100000 ;  /* 0x00100000070d7836 */ /* 0x000fe20000000000 */
[----:B------:R-:W-:Y:S01]  /*1910*/  DFMA R26, R6, R24, R26 ;  /* 0x00000018061a722b */ /* 0x000fe2000000001a */
[----:B------:R-:W-:Y:S01]  /*1920*/  IMAD.MOV.U32 R12, RZ, RZ, R6 ;  /* 0x000000ffff0c7224 */ /* 0x000fe200078e0006 */
[----:B------:R-:W-:Y:S01]  /*1930*/  DFMA R8, R10, R8, UR4 ;  /* 0x000000040a087e2b */ /* 0x000fe20008000008 */
[----:B------:R-:W-:Y:S01]  /*1940*/  UMOV UR4, 0x55555555 ;  /* 0x5555555500047882 */ /* 0x000fe20000000000 */
[----:B------:R-:W-:-:S06]  /*1950*/  UMOV UR5, 0x3fb55555 ;  /* 0x3fb5555500057882 */ /* 0x000fcc0000000000 */
[----:B------:R-:W-:-:S08]  /*1960*/  DFMA R16, R10, R8, UR4 ;  /* 0x000000040a107e2b */ /* 0x000fd00008000008 */
[----:B------:R-:W-:Y:S01]  /*1970*/  DADD R18, -R16, UR4 ;  /* 0x0000000410127e29 */ /* 0x000fe20008000100 */
[----:B------:R-:W-:Y:S01]  /*1980*/  UMOV UR4, 0xb9e7b0 ;  /* 0x00b9e7b000047882 */ /* 0x000fe20000000000 */
[----:B------:R-:W-:-:S06]  /*1990*/  UMOV UR5, 0x3c46a4cb ;  /* 0x3c46a4cb00057882 */ /* 0x000fcc0000000000 */
[----:B------:R-:W-:Y:S02]  /*19a0*/  DFMA R18, R10, R8, R18 ;  /* 0x000000080a12722b */ /* 0x000fe40000000012 */
[----:B------:R-:W-:-:S06]  /*19b0*/  DFMA R10, R4, R4, -R24 ;  /* 0x00000004040a722b */ /* 0x000fcc0000000818 */
[----:B------:R-:W-:Y:S01]  /*19c0*/  DADD R18, R18, -UR4 ;  /* 0x8000000412127e29 */ /* 0x000fe20008000000 */
[----:B------:R-:W-:Y:S01]  /*19d0*/  UMOV UR4, 0x80000000 ;  /* 0x8000000000047882 */ /* 0x000fe20000000000 */
[----:B------:R-:W-:Y:S01]  /*19e0*/  DFMA R10, R4, R12, R10 ;  /* 0x0000000c040a722b */ /* 0x000fe2000000000a */
[----:B------:R-:W-:-:S05]  /*19f0*/  UMOV UR5, 0x43300000 ;  /* 0x4330000000057882 */ /* 0x000fca0000000000 */
[----:B------:R-:W-:Y:S02]  /*1a00*/  DADD R8, R16, R18 ;  /* 0x0000000010087229 */ /* 0x000fe40000000012 */
[----:B------:R-:W-:-:S06]  /*1a10*/  DFMA R10, R4, R10, R26 ;  /* 0x0000000a040a722b */ /* 0x000fcc000000001a */
[----:B------:R-:W-:Y:S02]  /*1a20*/  DMUL R12, R8, R14 ;  /* 0x0000000e080c7228 */ /* 0x000fe40000000000 */
[----:B------:R-:W-:-:S06]  /*1a30*/  DADD R16, R16, -R8 ;  /* 0x0000000010107229 */ /* 0x000fcc0000000808 */
[----:B------:R-:W-:Y:S02]  /*1a40*/  DFMA R24, R8, R14, -R12 ;  /* 0x0000000e0818722b */ /* 0x000fe4000000080c */
[----:B------:R-:W-:-:S06]  /*1a50*/  DADD R16, R18, R16 ;  /* 0x0000000012107229 */ /* 0x000fcc0000000010 */
[----:B------:R-:W-:-:S08]  /*1a60*/  DFMA R10, R8, R10, R24 ;  /* 0x0000000a080a722b */ /* 0x000fd00000000018 */
[----:B------:R-:W-:-:S08]  /*1a70*/  DFMA R10, R16, R14, R10 ;  /* 0x0000000e100a722b */ /* 0x000fd0000000000a */
[----:B------:R-:W-:-:S08]  /*1a80*/  DADD R8, R12, R10 ;  /* 0x000000000c087229 */ /* 0x000fd0000000000a */
[--C-:B------:R-:W-:Y:S02]  /*1a90*/  DADD R14, R4, R8.reuse ;  /* 0x00000000040e7229 */ /* 0x100fe40000000008 */
[----:B------:R-:W-:-:S06]  /*1aa0*/  DADD R12, R12, -R8 ;  /* 0x000000000c0c7229 */ /* 0x000fcc0000000808 */
[----:B------:R-:W-:Y:S02]  /*1ab0*/  DADD R4, R4, -R14 ;  /* 0x0000000004047229 */ /* 0x000fe4000000080e */
[----:B------:R-:W-:-:S06]  /*1ac0*/  DADD R12, R10, R12 ;  /* 0x000000000a0c7229 */ /* 0x000fcc000000000c */
[----:B------:R-:W-:-:S08]  /*1ad0*/  DADD R4, R8, R4 ;  /* 0x0000000008047229 */ /* 0x000fd00000000004 */
[----:B------:R-:W-:-:S08]  /*1ae0*/  DADD R4, R12, R4 ;  /* 0x000000000c047229 */ /* 0x000fd00000000004 */
[----:B------:R-:W-:Y:S02]  /*1af0*/  DADD R4, R6, R4 ;  /* 0x0000000006047229 */ /* 0x000fe40000000004 */
[----:B------:R-:W-:Y:S01]  /*1b00*/  DADD R6, R2, -UR4 ;  /* 0x8000000402067e29 */ /* 0x000fe20008000000 */
[----:B------:R-:W-:Y:S01]  /*1b10*/  UMOV UR4, 0xfefa39ef ;  /* 0xfefa39ef00047882 */ /* 0x000fe20000000000 */
[----:B------:R-:W-:-:S04]  /*1b20*/  UMOV UR5, 0x3fe62e42 ;  /* 0x3fe62e4200057882 */ /* 0x000fc80000000000 */
[----:B------:R-:W-:-:S08]  /*1b30*/  DADD R2, R14, R4 ;  /* 0x000000000e027229 */ /* 0x000fd00000000004 */
[--C-:B------:R-:W-:Y:S02]  /*1b40*/  DFMA R8, R6, UR4, R2.reuse ;  /* 0x0000000406087c2b */ /* 0x100fe40008000002 */
[----:B------:R-:W-:-:S06]  /*1b50*/  DADD R14, R14, -R2 ;  /* 0x000000000e0e7229 */ /* 0x000fcc0000000802 */
[----:B------:R-:W-:Y:S02]  /*1b60*/  DFMA R10, R6, -UR4, R8 ;  /* 0x80000004060a7c2b */ /* 0x000fe40008000008 */
[----:B------:R-:W-:-:S06]  /*1b70*/  DADD R14, R4, R14 ;  /* 0x00000000040e7229 */ /* 0x000fcc000000000e */
[----:B------:R-:W-:-:S08]  /*1b80*/  DADD R10, -R2, R10 ;  /* 0x00000000020a7229 */ /* 0x000fd0000000010a */
[----:B------:R-:W-:-:S08]  /*1b90*/  DADD R10, R14, -R10 ;  /* 0x000000000e0a7229 */ /* 0x000fd0000000080a */
[----:B------:R-:W-:Y:S01]  /*1ba0*/  DFMA R10, R6, UR6, R10 ;  /* 0x00000006060a7c2b */ /* 0x000fe2000800000a */
[----:B------:R-:W-:Y:S02]  /*1bb0*/  IMAD.MOV.U32 R6, RZ, RZ, 0x652b82fe ;  /* 0x652b82feff067424 */ /* 0x000fe400078e00ff */
[----:B------:R-:W-:-:S05]  /*1bc0*/  IMAD.MOV.U32 R7, RZ, RZ, 0x3ff71547 ;  /* 0x3ff71547ff077424 */ /* 0x000fca00078e00ff */
[----:B------:R-:W-:-:S08]  /*1bd0*/  DADD R2, R8, R10 ;  /* 0x0000000008027229 */ /* 0x000fd0000000000a */
[----:B------:R-:W-:Y:S02]  /*1be0*/  DADD R8, R8, -R2 ;  /* 0x0000000008087229 */ /* 0x000fe40000000802 */
[----:B------:R-:W-:-:S06]  /*1bf0*/  DMUL R4, R2, 2 ;  /* 0x4000000002047828 */ /* 0x000fcc0000000000 */
[----:B------:R-:W-:Y:S02]  /*1c00*/  DADD R8, R10, R8 ;  /* 0x000000000a087229 */ /* 0x000fe40000000008 */
[----:B------:R-:W-:-:S08]  /*1c10*/  DFMA R2, R2, 2, -R4 ;  /* 0x400000000202782b */ /* 0x000fd00000000804 */
[----:B------:R-:W-:-:S08]  /*1c20*/  DFMA R2, R8, 2, R2 ;  /* 0x400000000802782b */ /* 0x000fd00000000002 */
[----:B------:R-:W-:-:S08]  /*1c30*/  DADD R10, R4, R2 ;  /* 0x00000000040a7229 */ /* 0x000fd00000000002 */
[----:B------:R-:W-:Y:S02]  /*1c40*/  DFMA R12, R10, R6, 6.75539944105574400000e+15 ;  /* 0x433800000a0c742b */ /* 0x000fe40000000006 */
[----:B------:R-:W-:Y:S01]  /*1c50*/  FSETP.GEU.AND P0, PT, |R11|, 4.1917929649353027344, PT ;  /* 0x4086232b0b00780b */ /* 0x000fe20003f0e200 */
[----:B------:R-:W-:-:S05]  /*1c60*/  DADD R4, R4, -R10 ;  /* 0x0000000004047229 */ /* 0x000fca000000080a */
[----:B------:R-:W-:-:S08]  /*1c70*/  DADD R6, R12, -6.75539944105574400000e+15 ;  /* 0xc33800000c067429 */ /* 0x000fd00000000000 */
[----:B------:R-:W-:Y:S01]  /*1c80*/  DFMA R8, R6, -UR4, R10 ;  /* 0x8000000406087c2b */ /* 0x000fe2000800000a */
[----:B------:R-:W-:Y:S01]  /*1c90*/  UMOV UR4, 0x3b39803f ;  /* 0x3b39803f00047882 */ /* 0x000fe20000000000 */
[----:B------:R-:W-:-:S06]  /*1ca0*/  UMOV UR5, 0x3c7abc9e ;  /* 0x3c7abc9e00057882 */ /* 0x000fcc0000000000 */
[----:B------:R-:W-:Y:S01]  /*1cb0*/  DFMA R8, R6, -UR4, R8 ;  /* 0x8000000406087c2b */ /* 0x000fe20008000008 */
[----:B------:R-:W-:Y:S01]  /*1cc0*/  UMOV UR4, 0x69ce2bdf ;  /* 0x69ce2bdf00047882 */ /* 0x000fe20000000000 */
[----:B------:R-:W-:Y:S01]  /*1cd0*/  IMAD.MOV.U32 R6, RZ, RZ, -0x35dec16 ;  /* 0xfca213eaff067424 */ /* 0x000fe200078e00ff */
[----:B------:R-:W-:Y:S01]  /*1ce0*/  UMOV UR5, 0x3e5ade15 ;  /* 0x3e5ade1500057882 */ /* 0x000fe20000000000 */
[----:B------:R-:W-:-:S06]  /*1cf0*/  IMAD.MOV.U32 R7, RZ, RZ, 0x3e928af3 ;  /* 0x3e928af3ff077424 */ /* 0x000fcc00078e00ff */
[----:B------:R-:W-:Y:S01]  /*1d00*/  DFMA R6, R8, UR4, R6 ;  /* 0x0000000408067c2b */ /* 0x000fe20008000006 */
[----:B------:R-:W-:Y:S01]  /*1d10*/  UMOV UR4, 0x62401315 ;  /* 0x6240131500047882 */ /* 0x000fe20000000000 */
[----:B------:R-:W-:-:S06]  /*1d20*/  UMOV UR5, 0x3ec71dee ;  /* 0x3ec71dee00057882 */ /* 0x000fcc0000000000 */
[----:B------:R-:W-:Y:S01]  /*1d30*/  DFMA R6, R8, R6, UR4 ;  /* 0x0000000408067e2b */ /* 0x000fe20008000006 */
        /* <DEDUP_REMOVED lines=20> */
[----:B------:R-:W-:-:S08]  /*1e80*/  DFMA R6, R8, R6, UR4 ;  /* 0x0000000408067e2b */ /* 0x000fd00008000006 */
[----:B------:R-:W-:-:S08]  /*1e90*/  DFMA R6, R8, R6, 1 ;  /* 0x3ff000000806742b */ /* 0x000fd00000000006 */
[----:B------:R-:W-:Y:S02]  /*1ea0*/  DFMA R6, R8, R6, 1 ;  /* 0x3ff000000806742b */ /* 0x000fe40000000006 */
[----:B------:R-:W-:-:S08]  /*1eb0*/  DADD R8, R2, R4 ;  /* 0x0000000002087229 */ /* 0x000fd00000000004 */
[----:B------:R-:W-:Y:S02]  /*1ec0*/  IMAD R3, R12, 0x100000, R7 ;  /* 0x001000000c037824 */ /* 0x000fe400078e0207 */
[----:B------:R-:W-:Y:S01]  /*1ed0*/  IMAD.MOV.U32 R2, RZ, RZ, R6 ;  /* 0x000000ffff027224 */ /* 0x000fe200078e0006 */
[----:B------:R-:W-:Y:S06]  /*1ee0*/  @!P0 BRA `(.L_x_4) ;  /* 0x0000000000348947 */ /* 0x000fec0003800000 */
[----:B------:R-:W-:Y:S01]  /*1ef0*/  FSETP.GEU.AND P1, PT, |R11|, 4.2275390625, PT ;  /* 0x408748000b00780b */ /* 0x000fe20003f2e200 */
[C---:B------:R-:W-:Y:S02]  /*1f00*/  DADD R2, R10.reuse, +INF ;  /* 0x7ff000000a027429 */ /* 0x040fe40000000000 */
[----:B------:R-:W-:-:S08]  /*1f10*/  DSETP.GEU.AND P0, PT, R10, RZ, PT ;  /* 0x000000ff0a00722a */ /* 0x000fd00003f0e000 */
[----:B------:R-:W-:Y:S02]  /*1f20*/  FSEL R2, R2, RZ, P0 ;  /* 0x000000ff02027208 */ /* 0x000fe40000000000 */
[----:B------:R-:W-:Y:S01]  /*1f30*/  @!P1 LEA.HI R0, R12, R12, RZ, 0x1 ;  /* 0x0000000c0c009211 */ /* 0x000fe200078f08ff */
[----:B------:R-:W-:Y:S01]  /*1f40*/  @!P1 IMAD.MOV.U32 R4, RZ, RZ, R6 ;  /* 0x000000ffff049224 */ /* 0x000fe200078e0006 */
[----:B------:R-:W-:Y:S01]  /*1f50*/  FSEL R3, R3, RZ, P0 ;  /* 0x000000ff03037208 */ /* 0x000fe20000000000 */
[----:B------:R-:W-:Y:S01]  /*1f60*/  @!P1 IMAD.MOV.U32 R6, RZ, RZ, RZ ;  /* 0x000000ffff069224 */ /* 0x000fe200078e00ff */
[----:B------:R-:W-:-:S05]  /*1f70*/  @!P1 SHF.R.S32.HI R5, RZ, 0x1, R0 ;  /* 0x00000001ff059819 */ /* 0x000fca0000011400 */
[----:B------:R-:W-:Y:S02]  /*1f80*/  @!P1 IMAD.IADD R12, R12, 0x1, -R5 ;  /* 0x000000010c0c9824 */ /* 0x000fe400078e0a05 */
[----:B------:R-:W-:-:S03]  /*1f90*/  @!P1 IMAD R5, R5, 0x100000, R7 ;  /* 0x0010000005059824 */ /* 0x000fc600078e0207 */
[----:B------:R-:W-:-:S06]  /*1fa0*/  @!P1 LEA R7, R12, 0x3ff00000, 0x14 ;  /* 0x3ff000000c079811 */ /* 0x000fcc00078ea0ff */
[----:B------:R-:W-:-:S11]  /*1fb0*/  @!P1 DMUL R2, R4, R6 ;  /* 0x0000000604029228 */ /* 0x000fd60000000000 */
.L_x_4:
[----:B------:R-:W-:Y:S05]  /*1fc0*/  BSYNC.RECONVERGENT B0 ;  /* 0x0000000000007941 */ /* 0x000fea0003800200 */
.L_x_3:
[----:B------:R-:W-:Y:S01]  /*1fd0*/  DFMA R4, R8, R2, R2 ;  /* 0x000000020804722b */ /* 0x000fe20000000002 */
[----:B------:R-:W2:Y:S01]  /*1fe0*/  LDL R16, [R1+0x4] ;  /* 0x0000040001107983 */ /* 0x000ea20000100800 */
[----:B------:R-:W-:-:S03]  /*1ff0*/  DSETP.NEU.AND P0, PT, |R2|, +INF , PT ;  /* 0x7ff000000200742a */ /* 0x000fc60003f0d200 */
[----:B------:R-:W2:Y:S04]  /*2000*/  LDL R17, [R1+0x8] ;  /* 0x0000080001117983 */ /* 0x000ea80000100800 */
[----:B------:R-:W2:Y:S01]  /*2010*/  LDL R18, [R1+0xc] ;  /* 0x00000c0001127983 */ /* 0x000ea20000100800 */
[----:B------:R-:W-:Y:S02]  /*2020*/  FSEL R4, R2, R4, !P0 ;  /* 0x0000000402047208 */ /* 0x000fe40004000000 */
[----:B------:R-:W-:Y:S01]  /*2030*/  FSEL R5, R3, R5, !P0 ;  /* 0x0000000503057208 */ /* 0x000fe20004000000 */
[----:B------:R-:W2:Y:S04]  /*2040*/  LDL R2, [R1] ;  /* 0x0000000001027983 */ /* 0x000ea80000100800 */
[----:B------:R-:W2:Y:S04]  /*2050*/  LDL R19, [R1+0x10] ;  /* 0x0000100001137983 */ /* 0x000ea80000100800 */
[----:B------:R-:W2:Y:S04]  /*2060*/  LDL R22, [R1+0x14] ;  /* 0x0000140001167983 */ /* 0x000ea80000100800 */
[----:B------:R-:W2:Y:S04]  /*2070*/  LDL R23, [R1+0x18] ;  /* 0x0000180001177983 */ /* 0x000ea80000100800 */
[----:B------:R-:W2:Y:S04]  /*2080*/  LDL R24, [R1+0x1c] ;  /* 0x00001c0001187983 */ /* 0x000ea80000100800 */
[----:B------:R-:W2:Y:S04]  /*2090*/  LDL R25, [R1+0x20] ;  /* 0x0000200001197983 */ /* 0x000ea80000100800 */
[----:B------:R-:W2:Y:S04]  /*20a0*/  LDL R26, [R1+0x24] ;  /* 0x00002400011a7983 */ /* 0x000ea80000100800 */
[----:B------:R0:W2:Y:S02]  /*20b0*/  LDL R27, [R1+0x28] ;  /* 0x00002800011b7983 */ /* 0x0000a40000100800 */
[----:B0-----:R-:W-:Y:S01]  /*20c0*/  VIADD R1, R1, 0x30 ;  /* 0x0000003001017836 */ /* 0x001fe20000000000 */
[----:B--2---:R-:W-:Y:S06]  /*20d0*/  RET.REL.NODEC R20 `(_Z18nearestNeighborGPUP4int3iS0_S0_i) ;  /* 0xffffffdc14c87950 */ /* 0x004fec0003c3ffff */
.L_x_5:
[----:B------:R-:W-:-:S00]  /*20e0*/  BRA `(.L_x_5) ;  /* 0xfffffffc00fc7947 */ /* 0x000fc0000383ffff */
[----:B------:R-:W-:-:S00]  /*20f0*/  NOP ;  /* 0x0000000000007918 */ /* 0x000fc00000000000 */
        /* <DEDUP_REMOVED lines=8> */
.L_x_7:


//--------------------- .nv.shared.reserved.0     --------------------------
	.section	.nv.shared.reserved.0,"aw",@nobits
	.weak		__nv_reservedSMEM_offset_0_alias
	.size		__nv_reservedSMEM_offset_0_alias, 0, 64
	.other		__nv_reservedSMEM_offset_0_alias,@"STO_CUDA_RESERVED_SHARED STV_DEFAULT"
__nv_reservedSMEM_offset_0_alias:
	.zero		0
	.zero		64


//--------------------- .nv.constant0._Z18nearestNeighborGPUP4int3iS0_S0_i --------------------------
	.section	.nv.constant0._Z18nearestNeighborGPUP4int3iS0_S0_i,"a",@progbits
	.sectionflags	@""
	.align	4
.nv.constant0._Z18nearestNeighborGPUP4int3iS0_S0_i:
	.zero		932


//--------------------- SYMBOLS --------------------------

	.type		.nv.reservedSmem.offset0,@object
	.size		.nv.reservedSmem.offset0,0x4
